	.target	sm_90a

	.elftype	@"ET_EXEC"


//--------------------- .note.nv.tkinfo           --------------------------
	.section	.note.nv.tkinfo,"",@"SHT_NOTE"
	.sectionflags	@"SHF_NOTE_NV_TKINFO"
	.tkinfo
        /*0018*/ 	.word	0x00000002
        /*0030*/ 	.string	""
        /*0030*/ 	.string	"ptxas"
        /*0030*/ 	.string	"Cuda compilation tools, release 13.0, V13.0.88"
        /*0030*/ 	.string	"Build cuda_13.0.r13.0/compiler.36424714_0"
        /*0030*/ 	.string	"-arch sm_90a -m 64 "



//--------------------- .note.nv.cuinfo           --------------------------
	.section	.note.nv.cuinfo,"",@"SHT_NOTE"
	.sectionflags	@"SHF_NOTE_NV_CUINFO"
        /*0018*/ 	.short	0x0002
        /*001a*/ 	.short	0x005a
        /*001c*/ 	.short	0x0082
	.zero		2


//--------------------- .nv.info                  --------------------------
	.section	.nv.info,"",@"SHT_CUDA_INFO"
	.align	4


	//----- nvinfo : EIATTR_REGCOUNT
	.align		4
        /*0000*/ 	.byte	0x04, 0x2f
        /*0002*/ 	.short	(.L_16 - .L_15)
	.align		4
.L_15:
        /*0004*/ 	.word	index@(_ZN7cutlass13device_kernelINS_4fmha6kernel28FmhaKernelTmaWarpSpecializedINS1_10collective33FmhaBwdMainloopTmaWarpSpecializedINS_6half_tEfN4cute5tupleIJNS7_1CILi128EEESA_NS9_ILi96EEEEEENS4_16FusionBwdAdapterINS4_14ResidualFusionEEEJEEENS4_17FmhaBwdEpilogueKVIS6_fNS8_IJNS9_ILi64EEESB_SA_EEEEENS2_23TileSchedulerBwdAdapterINS2_23IndividualTileSchedulerEEEJEEEEEvNT_6ParamsE)
        /*0008*/ 	.word	0x000000a8


	//----- nvinfo : EIATTR_FRAME_SIZE
	.align		4
.L_16:
        /*000c*/ 	.byte	0x04, 0x11
        /*000e*/ 	.short	(.L_18 - .L_17)
	.align		4
.L_17:
        /*0010*/ 	.word	index@(_ZN7cutlass13device_kernelINS_4fmha6kernel28FmhaKernelTmaWarpSpecializedINS1_10collective33FmhaBwdMainloopTmaWarpSpecializedINS_6half_tEfN4cute5tupleIJNS7_1CILi128EEESA_NS9_ILi96EEEEEENS4_16FusionBwdAdapterINS4_14ResidualFusionEEEJEEENS4_17FmhaBwdEpilogueKVIS6_fNS8_IJNS9_ILi64EEESB_SA_EEEEENS2_23TileSchedulerBwdAdapterINS2_23IndividualTileSchedulerEEEJEEEEEvNT_6ParamsE)
        /*0014*/ 	.word	0x00000200


	//----- nvinfo : EIATTR_MIN_STACK_SIZE
	.align		4
.L_18:
        /*0018*/ 	.byte	0x04, 0x12
        /*001a*/ 	.short	(.L_20 - .L_19)
	.align		4
.L_19:
        /*001c*/ 	.word	index@(_ZN7cutlass13device_kernelINS_4fmha6kernel28FmhaKernelTmaWarpSpecializedINS1_10collective33FmhaBwdMainloopTmaWarpSpecializedINS_6half_tEfN4cute5tupleIJNS7_1CILi128EEESA_NS9_ILi96EEEEEENS4_16FusionBwdAdapterINS4_14ResidualFusionEEEJEEENS4_17FmhaBwdEpilogueKVIS6_fNS8_IJNS9_ILi64EEESB_SA_EEEEENS2_23TileSchedulerBwdAdapterINS2_23IndividualTileSchedulerEEEJEEEEEvNT_6ParamsE)
        /*0020*/ 	.word	0x00000200
.L_20:


//--------------------- .nv.compat                --------------------------
	.section	.nv.compat,"",@"SHT_CUDA_COMPAT_INFO"
	.align	4
        /*0000*/ 	.byte	0x02, 0x09, 0x01, 0x00, 0x02, 0x02, 0x04, 0x00, 0x02, 0x05, 0x05, 0x00, 0x03, 0x07, 0x01, 0x01
        /*0010*/ 	.byte	0x02, 0x03, 0x01, 0x00, 0x02, 0x06, 0x01, 0x00, 0x04, 0x0b, 0x08, 0x00, 0x00, 0x00, 0x00, 0x00
        /*0020*/ 	.byte	0x00, 0x00, 0x00, 0x00


//--------------------- .nv.info._ZN7cutlass13device_kernelINS_4fmha6kernel28FmhaKernelTmaWarpSpecializedINS1_10collective33FmhaBwdMainloopTmaWarpSpecializedINS_6half_tEfN4cute5tupleIJNS7_1CILi128EEESA_NS9_ILi96EEEEEENS4_16FusionBwdAdapterINS4_14ResidualFusionEEEJEEENS4_17FmhaBwdEpilogueKVIS6_fNS8_IJNS9_ILi64EEESB_SA_EEEEENS2_23TileSchedulerBwdAdapterINS2_23IndividualTileSchedulerEEEJEEEEEvNT_6ParamsE --------------------------
	.section	.nv.info._ZN7cutlass13device_kernelINS_4fmha6kernel28FmhaKernelTmaWarpSpecializedINS1_10collective33FmhaBwdMainloopTmaWarpSpecializedINS_6half_tEfN4cute5tupleIJNS7_1CILi128EEESA_NS9_ILi96EEEEEENS4_16FusionBwdAdapterINS4_14ResidualFusionEEEJEEENS4_17FmhaBwdEpilogueKVIS6_fNS8_IJNS9_ILi64EEESB_SA_EEEEENS2_23TileSchedulerBwdAdapterINS2_23IndividualTileSchedulerEEEJEEEEEvNT_6ParamsE,"",@"SHT_CUDA_INFO"
	.sectionflags	@""
	.align	4


	//----- nvinfo : EIATTR_CUDA_API_VERSION
	.align		4
        /*0000*/ 	.byte	0x04, 0x37
        /*0002*/ 	.short	(.L_22 - .L_21)
.L_21:
        /*0004*/ 	.word	0x00000082


	//----- nvinfo : EIATTR_KPARAM_INFO
	.align		4
.L_22:
        /*0008*/ 	.byte	0x04, 0x17
        /*000a*/ 	.short	(.L_24 - .L_23)
.L_23:
        /*000c*/ 	.word	0x00000000
        /*0010*/ 	.short	0x0000
        /*0012*/ 	.short	0x0070
        /*0014*/ 	.byte	0x00, 0xf0, 0x01, 0x3a


	//----- nvinfo : EIATTR_SPARSE_MMA_MASK
	.align		4
.L_24:
        /*0018*/ 	.byte	0x03, 0x50
        /*001a*/ 	.short	0x0000


	//----- nvinfo : EIATTR_MAXREG_COUNT
	.align		4
        /*001c*/ 	.byte	0x03, 0x1b
        /*001e*/ 	.short	0x00a8


	//----- nvinfo : EIATTR_NUM_BARRIERS
	.align		4
        /*0020*/ 	.byte	0x02, 0x4c
        /*0022*/ 	.byte	0x02
	.zero		1


	//----- nvinfo : EIATTR_EXTERNS
	.align		4
        /*0024*/ 	.byte	0x04, 0x0f
        /*0026*/ 	.short	(.L_26 - .L_25)


	//   ....[0]....
	.align		4
.L_25:
        /*0028*/ 	.word	index@(__assertfail)


	//----- nvinfo : EIATTR_ANNOTATIONS
	.align		4
.L_26:
        /*002c*/ 	.byte	0x04, 0x55
        /*002e*/ 	.short	(.L_28 - .L_27)


	//   ....[0]....
.L_27:
        /*0030*/ 	.word	0x00000001
        /*0034*/ 	.byte	0xf0, 0x0e, 0x00, 0x00, 0x01, 0x00, 0x00, 0x00, 0x30, 0x0f, 0x00, 0x00, 0x01, 0x00, 0x00, 0x00
        /* <DEDUP_REMOVED lines=75> */
        /*04f4*/ 	.byte	0x80, 0x8e, 0x00, 0x00


	//----- nvinfo : EIATTR_MERCURY_ISA_VERSION
	.align		4
.L_28:
        /*04f8*/ 	.byte	0x03, 0x5f
        /*04fa*/ 	.short	0x0101


	//----- nvinfo : EIATTR_INT_WARP_WIDE_INSTR_OFFSETS
	.align		4
        /*04fc*/ 	.byte	0x04, 0x31
        /*04fe*/ 	.short	(.L_30 - .L_29)


	//   ....[0]....
.L_29:
        /*0500*/ 	.word	0x000007e0


	//   ....[1]....
        /*0504*/ 	.word	0x000007f0


	//   ....[2]....
        /*0508*/ 	.word	0x00000800


	//   ....[3]....
        /*050c*/ 	.word	0x00000810


	//   ....[4]....
        /*0510*/ 	.word	0x00000820


	//----- nvinfo : EIATTR_COOP_GROUP_MASK_REGIDS
	.align		4
.L_30:
        /*0514*/ 	.byte	0x04, 0x29
        /*0516*/ 	.short	(.L_32 - .L_31)


	//   ....[0]....
.L_31:
        /*0518*/ 	.word	0xffffffff


	//   ....[1]....
        /*051c*/ 	.word	0xffffffff


	//   ....[2]....
        /*0520*/ 	.word	0xffffffff


	//   ....[3]....
        /*0524*/ 	.word	0xffffffff


	//   ....[4]....
        /*0528*/ 	.word	0xffffffff


	//   ....[5]....
        /*052c*/ 	.word	0xffffffff


	//----- nvinfo : EIATTR_COOP_GROUP_INSTR_OFFSETS
	.align		4
.L_32:
        /*0530*/ 	.byte	0x04, 0x28
        /*0532*/ 	.short	(.L_34 - .L_33)


	//   ....[0]....
.L_33:
        /*0534*/ 	.word	0x00000060


	//   ....[1]....
        /*0538*/ 	.word	0x00000090


	//   ....[2]....
        /*053c*/ 	.word	0x00000250


	//   ....[3]....
        /*0540*/ 	.word	0x00000480


	//   ....[4]....
        /*0544*/ 	.word	0x00000620


	//   ....[5]....
        /*0548*/ 	.word	0x00000780


	//----- nvinfo : EIATTR_REG_RECONFIG
	.align		4
.L_34:
        /*054c*/ 	.byte	0x01, 0x54
	.zero		2


	//----- nvinfo : EIATTR_SYSCALL_OFFSETS
	.align		4
        /*0550*/ 	.byte	0x04, 0x46
        /*0552*/ 	.short	(.L_36 - .L_35)


	//   ....[0]....
.L_35:
        /*0554*/ 	.word	0x00008a30


	//   ....[1]....
        /*0558*/ 	.word	0x00008b80


	//   ....[2]....
        /*055c*/ 	.word	0x00009720


	//   ....[3]....
        /*0560*/ 	.word	0x00009850


	//----- nvinfo : EIATTR_MBARRIER_INSTR_OFFSETS
	.align		4
.L_36:
        /*0564*/ 	.byte	0x04, 0x39
        /*0566*/ 	.short	(.L_38 - .L_37)


	//   ....[0]....
.L_37:
        /*0568*/ 	.word	0x000003f0
        /*056c*/ 	.word	0x000000ff
        /*0570*/ 	.word	0x00044840
        /*0574*/ 	.short	0x0100
        /*0576*/ 	.byte	0x05
	.zero		1


	//   ....[1]....
        /*0578*/ 	.word	0x00000400
        /*057c*/ 	.word	0x000000ff
        /*0580*/ 	.word	0x00044860
        /*0584*/ 	.short	0x0100
        /*0586*/ 	.byte	0x05
	.zero		1


	//   ....[2]....
        /*0588*/ 	.word	0x00000410
        /*058c*/ 	.word	0x000000ff
        /*0590*/ 	.word	0x00044848
        /*0594*/ 	.short	0x0100
        /*0596*/ 	.byte	0x05
	.zero		1


	//   ....[3]....
        /*0598*/ 	.word	0x00000420
        /*059c*/ 	.word	0x000000ff
        /*05a0*/ 	.word	0x00044868
        /*05a4*/ 	.short	0x0100
        /*05a6*/ 	.byte	0x05
	.zero		1


	//   ....[4]....
        /*05a8*/ 	.word	0x00000430
        /*05ac*/ 	.word	0x000000ff
        /*05b0*/ 	.word	0x00044850
        /*05b4*/ 	.short	0x0100
        /*05b6*/ 	.byte	0x05
	.zero		1


	//   ....[5]....
        /*05b8*/ 	.word	0x00000440
        /*05bc*/ 	.word	0x000000ff
        /*05c0*/ 	.word	0x00044870
        /*05c4*/ 	.short	0x0100
        /*05c6*/ 	.byte	0x05
	.zero		1


	//   ....[6]....
        /*05c8*/ 	.word	0x00000450
        /*05cc*/ 	.word	0x000000ff
        /*05d0*/ 	.word	0x00044858
        /*05d4*/ 	.short	0x0100
        /*05d6*/ 	.byte	0x05
	.zero		1


	//   ....[7]....
        /*05d8*/ 	.word	0x00000460
        /*05dc*/ 	.word	0x000000ff
        /*05e0*/ 	.word	0x00044878
        /*05e4*/ 	.short	0x0100
        /*05e6*/ 	.byte	0x05
	.zero		1


	//   ....[8]....
        /*05e8*/ 	.word	0x00000590
        /*05ec*/ 	.word	0x000000ff
        /*05f0*/ 	.word	0x00044800
        /*05f4*/ 	.short	0x0100
        /*05f6*/ 	.byte	0x05
	.zero		1


	//   ....[9]....
        /*05f8*/ 	.word	0x000005a0
        /*05fc*/ 	.word	0x000000ff
        /*0600*/ 	.word	0x00044820
        /*0604*/ 	.short	0x0100
        /*0606*/ 	.byte	0x05
	.zero		1


	//   ....[10]....
        /*0608*/ 	.word	0x000005b0
        /*060c*/ 	.word	0x000000ff
        /*0610*/ 	.word	0x00044808
        /*0614*/ 	.short	0x0100
        /*0616*/ 	.byte	0x05
	.zero		1


	//   ....[11]....
        /*0618*/ 	.word	0x000005c0
        /*061c*/ 	.word	0x000000ff
        /*0620*/ 	.word	0x00044828
        /*0624*/ 	.short	0x0100
        /*0626*/ 	.byte	0x05
	.zero		1


	//   ....[12]....
        /*0628*/ 	.word	0x000005d0
        /*062c*/ 	.word	0x000000ff
        /*0630*/ 	.word	0x00044810
        /*0634*/ 	.short	0x0100
        /*0636*/ 	.byte	0x05
	.zero		1


	//   ....[13]....
        /*0638*/ 	.word	0x000005e0
        /*063c*/ 	.word	0x000000ff
        /*0640*/ 	.word	0x00044830
        /*0644*/ 	.short	0x0100
        /*0646*/ 	.byte	0x05
	.zero		1


	//   ....[14]....
        /*0648*/ 	.word	0x000005f0
        /*064c*/ 	.word	0x000000ff
        /*0650*/ 	.word	0x00044818
        /*0654*/ 	.short	0x0100
        /*0656*/ 	.byte	0x05
	.zero		1


	//   ....[15]....
        /*0658*/ 	.word	0x00000600
        /*065c*/ 	.word	0x000000ff
        /*0660*/ 	.word	0x00044838
        /*0664*/ 	.short	0x0100
        /*0666*/ 	.byte	0x05
	.zero		1


	//   ....[16]....
        /*0668*/ 	.word	0x00000730
        /*066c*/ 	.word	0x000000ff
        /*0670*/ 	.word	0x00044880
        /*0674*/ 	.short	0x0100
        /*0676*/ 	.byte	0x05
	.zero		1


	//   ....[17]....
        /*0678*/ 	.word	0x00000740
        /*067c*/ 	.word	0x000000ff
        /*0680*/ 	.word	0x00044890
        /*0684*/ 	.short	0x0100
        /*0686*/ 	.byte	0x05
	.zero		1


	//   ....[18]....
        /*0688*/ 	.word	0x00000750
        /*068c*/ 	.word	0x000000ff
        /*0690*/ 	.word	0x00044888
        /*0694*/ 	.short	0x0100
        /*0696*/ 	.byte	0x05
	.zero		1


	//   ....[19]....
        /*0698*/ 	.word	0x00000760
        /*069c*/ 	.word	0x000000ff
        /*06a0*/ 	.word	0x00044898
        /*06a4*/ 	.short	0x0100
        /*06a6*/ 	.byte	0x05
	.zero		1


	//   ....[20]....
        /*06a8*/ 	.word	0x000008c0
        /*06ac*/ 	.word	0x000000ff
        /*06b0*/ 	.word	0x000448a0
        /*06b4*/ 	.short	0x0100
        /*06b6*/ 	.byte	0x05
	.zero		1


	//   ....[21]....
        /*06b8*/ 	.word	0x000008d0
        /*06bc*/ 	.word	0x000000ff
        /*06c0*/ 	.word	0x000448a8
        /*06c4*/ 	.short	0x0100
        /*06c6*/ 	.byte	0x05
	.zero		1


	//   ....[22]....
        /*06c8*/ 	.word	0x000008e0
        /*06cc*/ 	.word	0x000000ff
        /*06d0*/ 	.word	0x000448b0
        /*06d4*/ 	.short	0x0100
        /*06d6*/ 	.byte	0x05
	.zero		1


	//   ....[23]....
        /*06d8*/ 	.word	0x000008f0
        /*06dc*/ 	.word	0x000000ff
        /*06e0*/ 	.word	0x000448b8
        /*06e4*/ 	.short	0x0100
        /*06e6*/ 	.byte	0x05
	.zero		1


	//   ....[24]....
        /*06e8*/ 	.word	0x000009f0
        /*06ec*/ 	.word	0x000000ff
        /*06f0*/ 	.word	0x000448d0
        /*06f4*/ 	.short	0x0100
        /*06f6*/ 	.byte	0x05
	.zero		1


	//   ....[25]....
        /*06f8*/ 	.word	0x00000a00
        /*06fc*/ 	.word	0x000000ff
        /*0700*/ 	.word	0x000448e8
        /*0704*/ 	.short	0x0100
        /*0706*/ 	.byte	0x05
	.zero		1


	//   ....[26]....
        /*0708*/ 	.word	0x00000a10
        /*070c*/ 	.word	0x000000ff
        /*0710*/ 	.word	0x000448d8
        /*0714*/ 	.short	0x0100
        /*0716*/ 	.byte	0x05
	.zero		1


	//   ....[27]....
        /*0718*/ 	.word	0x00000a20
        /*071c*/ 	.word	0x000000ff
        /*0720*/ 	.word	0x000448f0
        /*0724*/ 	.short	0x0100
        /*0726*/ 	.byte	0x05
	.zero		1


	//   ....[28]....
        /*0728*/ 	.word	0x00000a30
        /*072c*/ 	.word	0x000000ff
        /*0730*/ 	.word	0x000448e0
        /*0734*/ 	.short	0x0100
        /*0736*/ 	.byte	0x05
	.zero		1


	//   ....[29]....
        /*0738*/ 	.word	0x00000a40
        /*073c*/ 	.word	0x000000ff
        /*0740*/ 	.word	0x000448f8
        /*0744*/ 	.short	0x0100
        /*0746*/ 	.byte	0x05
	.zero		1


	//   ....[30]....
        /*0748*/ 	.word	0x00000e30
        /*074c*/ 	.word	0x000000ff
        /*0750*/ 	.word	0x00044840
        /*0754*/ 	.short	0x010a
        /*0756*/ 	.byte	0x06
	.zero		1


	//   ....[31]....
        /*0758*/ 	.word	0x00000e70
        /*075c*/ 	.word	0x000000ff
        /*0760*/ 	.word	0x00044848
        /*0764*/ 	.short	0x010a
        /*0766*/ 	.byte	0x06
	.zero		1


	//   ....[32]....
        /*0768*/ 	.word	0x00001670
        /*076c*/ 	.word	0x000000ff
        /*0770*/ 	.word	0x00044800
        /*0774*/ 	.short	0x010a
        /*0776*/ 	.byte	0x0b
	.zero		1


	//   ....[33]....
        /*0778*/ 	.word	0x00001aa0
        /*077c*/ 	.word	0x000000ff
        /*0780*/ 	.word	0x00044800
        /*0784*/ 	.short	0x010a
        /*0786*/ 	.byte	0x10
	.zero		1


	//   ....[34]....
        /*0788*/ 	.word	0x00002850
        /*078c*/ 	.word	0x000000ff
        /*0790*/ 	.word	0x00000000
        /*0794*/ 	.short	0x010a
        /*0796*/ 	.byte	0x15
	.zero		1


	//   ....[35]....
        /*0798*/ 	.word	0x00003340
        /*079c*/ 	.word	0x000000ff
        /*07a0*/ 	.word	0x00000000
        /*07a4*/ 	.short	0x0101
        /*07a6*/ 	.byte	0x10
	.zero		1


	//   ....[36]....
        /*07a8*/ 	.word	0x00005670
        /*07ac*/ 	.word	0x000000ff
        /*07b0*/ 	.word	0x000448a0
        /*07b4*/ 	.short	0x010a
        /*07b6*/ 	.byte	0x10
	.zero		1


	//   ....[37]....
        /*07b8*/ 	.word	0x00005960
        /*07bc*/ 	.word	0x000000ff
        /*07c0*/ 	.word	0x000448a0
        /*07c4*/ 	.short	0x0101
        /*07c6*/ 	.byte	0x10
	.zero		1


	//   ....[38]....
        /*07c8*/ 	.word	0x00005fa0
        /*07cc*/ 	.word	0x000000ff
        /*07d0*/ 	.word	0x00044890
        /*07d4*/ 	.short	0x010a
        /*07d6*/ 	.byte	0x06
	.zero		1


	//   ....[39]....
        /*07d8*/ 	.word	0x00005fe0
        /*07dc*/ 	.word	0x000000ff
        /*07e0*/ 	.word	0x00044880
        /*07e4*/ 	.short	0x0101
        /*07e6*/ 	.byte	0x06
	.zero		1


	//   ....[40]....
        /*07e8*/ 	.word	0x00006050
        /*07ec*/ 	.word	0x000000ff
        /*07f0*/ 	.word	0x00000000
        /*07f4*/ 	.short	0x010a
        /*07f6*/ 	.byte	0x10
	.zero		1


	//   ....[41]....
        /*07f8*/ 	.word	0x00006ce0
        /*07fc*/ 	.word	0x000000ff
        /*0800*/ 	.word	0x00000000
        /*0804*/ 	.short	0x0101
        /*0806*/ 	.byte	0x0c
	.zero		1


	//   ....[42]....
        /*0808*/ 	.word	0x00006d40
        /*080c*/ 	.word	0x000000ff
        /*0810*/ 	.word	0x00044890
        /*0814*/ 	.short	0x010a
        /*0816*/ 	.byte	0x11
	.zero		1


	//   ....[43]....
        /*0818*/ 	.word	0x00008370
        /*081c*/ 	.word	0x000000ff
        /*0820*/ 	.word	0x00044880
        /*0824*/ 	.short	0x0101
        /*0826*/ 	.byte	0x11
	.zero		1


	//   ....[44]....
        /*0828*/ 	.word	0x000084a0
        /*082c*/ 	.word	0x000000ff
        /*0830*/ 	.word	0x00000000
        /*0834*/ 	.short	0x0101
        /*0836*/ 	.byte	0x06
	.zero		1


	//   ....[45]....
        /*0838*/ 	.word	0x00008550
        /*083c*/ 	.word	0x000000ff
        /*0840*/ 	.word	0x00000000
        /*0844*/ 	.short	0x0101
        /*0846*/ 	.byte	0x06
	.zero		1


	//   ....[46]....
        /*0848*/ 	.word	0x000086b0
        /*084c*/ 	.word	0x000000ff
        /*0850*/ 	.word	0x00000000
        /*0854*/ 	.short	0x0101
        /*0856*/ 	.byte	0x04
	.zero		1


	//   ....[47]....
        /*0858*/ 	.word	0x00008720
        /*085c*/ 	.word	0x000000ff
        /*0860*/ 	.word	0x00000000
        /*0864*/ 	.short	0x0101
        /*0866*/ 	.byte	0x04
	.zero		1


	//   ....[48]....
        /*0868*/ 	.word	0x000087d0
        /*086c*/ 	.word	0x000000ff
        /*0870*/ 	.word	0x00044890
        /*0874*/ 	.short	0x010a
        /*0876*/ 	.byte	0x04
	.zero		1


	//   ....[49]....
        /*0878*/ 	.word	0x00008890
        /*087c*/ 	.word	0x000000ff
        /*0880*/ 	.word	0x00044890
        /*0884*/ 	.short	0x010a
        /*0886*/ 	.byte	0x05
	.zero		1


	//   ....[50]....
        /*0888*/ 	.word	0x00008910
        /*088c*/ 	.word	0x000000ff
        /*0890*/ 	.word	0x000448a0
        /*0894*/ 	.short	0x010a
        /*0896*/ 	.byte	0x04
	.zero		1


	//   ....[51]....
        /*0898*/ 	.word	0x00009f40
        /*089c*/ 	.word	0x000000ff
        /*08a0*/ 	.word	0x000448a0
        /*08a4*/ 	.short	0x0101
        /*08a6*/ 	.byte	0x25
	.zero		1


	//   ....[52]....
        /*08a8*/ 	.word	0x0000a1b0
        /*08ac*/ 	.word	0x000000ff
        /*08b0*/ 	.word	0x00044880
        /*08b4*/ 	.short	0x010a
        /*08b6*/ 	.byte	0x04
	.zero		1


	//   ....[53]....
        /*08b8*/ 	.word	0x0000a2a0
        /*08bc*/ 	.word	0x000000ff
        /*08c0*/ 	.word	0x00000000
        /*08c4*/ 	.short	0x0101
        /*08c6*/ 	.byte	0x04
	.zero		1


	//   ....[54]....
        /*08c8*/ 	.word	0x0000b5a0
        /*08cc*/ 	.word	0x000000ff
        /*08d0*/ 	.word	0x00000000
        /*08d4*/ 	.short	0x0101
        /*08d6*/ 	.byte	0x0e
	.zero		1


	//   ....[55]....
        /*08d8*/ 	.word	0x0000b6a0
        /*08dc*/ 	.word	0x00000004
        /*08e0*/ 	.word	0x00044860
        /*08e4*/ 	.short	0x010a
        /*08e6*/ 	.byte	0x3f
	.zero		1


	//   ....[56]....
        /*08e8*/ 	.word	0x0000b9d0
        /*08ec*/ 	.word	0x00000005
        /*08f0*/ 	.word	0x00044820
        /*08f4*/ 	.short	0x010a
        /*08f6*/ 	.byte	0x3f
	.zero		1


	//   ....[57]....
        /*08f8*/ 	.word	0x0000bd80
        /*08fc*/ 	.word	0x00000005
        /*0900*/ 	.word	0x00044860
        /*0904*/ 	.short	0x010a
        /*0906*/ 	.byte	0x3f
	.zero		1


	//   ....[58]....
        /*0908*/ 	.word	0x0000c0f0
        /*090c*/ 	.word	0x00000006
        /*0910*/ 	.word	0x00044860
        /*0914*/ 	.short	0x010a
        /*0916*/ 	.byte	0x3f
	.zero		1


	//   ....[59]....
        /*0918*/ 	.word	0x0000c490
        /*091c*/ 	.word	0x00000006
        /*0920*/ 	.word	0x00044820
        /*0924*/ 	.short	0x010a
        /*0926*/ 	.byte	0x3f
	.zero		1


	//   ....[60]....
        /*0928*/ 	.word	0x0000c870
        /*092c*/ 	.word	0x00000006
        /*0930*/ 	.word	0x00044860
        /*0934*/ 	.short	0x010a
        /*0936*/ 	.byte	0x3f
	.zero		1


	//   ....[61]....
        /*0938*/ 	.word	0x0000cc70
        /*093c*/ 	.word	0x00000006
        /*0940*/ 	.word	0x00044820
        /*0944*/ 	.short	0x010a
        /*0946*/ 	.byte	0x3f
	.zero		1


	//   ....[62]....
        /*0948*/ 	.word	0x0000d140
        /*094c*/ 	.word	0x00000006
        /*0950*/ 	.word	0x00044820
        /*0954*/ 	.short	0x010a
        /*0956*/ 	.byte	0x3f
	.zero		1


	//   ....[63]....
        /*0958*/ 	.word	0x0000d600
        /*095c*/ 	.word	0x00000003
        /*0960*/ 	.word	0x00044840
        /*0964*/ 	.short	0x010a
        /*0966*/ 	.byte	0x3f
	.zero		1


	//   ....[64]....
        /*0968*/ 	.word	0x0000d660
        /*096c*/ 	.word	0x00000005
        /*0970*/ 	.word	0x00044848
        /*0974*/ 	.short	0x010a
        /*0976*/ 	.byte	0x3f
	.zero		1


	//   ....[65]....
        /*0978*/ 	.word	0x0000d6c0
        /*097c*/ 	.word	0x00000005
        /*0980*/ 	.word	0x00044800
        /*0984*/ 	.short	0x010a
        /*0986*/ 	.byte	0x3f
	.zero		1


	//   ....[66]....
        /*0988*/ 	.word	0x0000d720
        /*098c*/ 	.word	0x00000005
        /*0990*/ 	.word	0x00044800
        /*0994*/ 	.short	0x010a
        /*0996*/ 	.byte	0x3f
	.zero		1


	//   ....[67]....
        /*0998*/ 	.word	0x0000d780
        /*099c*/ 	.word	0x00000005
        /*09a0*/ 	.word	0x00000000
        /*09a4*/ 	.short	0x010a
        /*09a6*/ 	.byte	0x3f
	.zero		1


	//   ....[68]....
        /*09a8*/ 	.word	0x0000d7e0
        /*09ac*/ 	.word	0x00000013
        /*09b0*/ 	.word	0x000448a0
        /*09b4*/ 	.short	0x010a
        /*09b6*/ 	.byte	0x3f
	.zero		1


	//   ....[69]....
        /*09b8*/ 	.word	0x0000d840
        /*09bc*/ 	.word	0x00000005
        /*09c0*/ 	.word	0x00044890
        /*09c4*/ 	.short	0x010a
        /*09c6*/ 	.byte	0x3f
	.zero		1


	//   ....[70]....
        /*09c8*/ 	.word	0x0000d8a0
        /*09cc*/ 	.word	0x00000005
        /*09d0*/ 	.word	0x00000000
        /*09d4*/ 	.short	0x010a
        /*09d6*/ 	.byte	0x3f
	.zero		1


	//   ....[71]....
        /*09d8*/ 	.word	0x0000d900
        /*09dc*/ 	.word	0x00000005
        /*09e0*/ 	.word	0x00044890
        /*09e4*/ 	.short	0x010a
        /*09e6*/ 	.byte	0x3f
	.zero		1


	//   ....[72]....
        /*09e8*/ 	.word	0x0000d960
        /*09ec*/ 	.word	0x00000003
        /*09f0*/ 	.word	0x00044890
        /*09f4*/ 	.short	0x010a
        /*09f6*/ 	.byte	0x3f
	.zero		1


	//   ....[73]....
        /*09f8*/ 	.word	0x0000d9c0
        /*09fc*/ 	.word	0x00000003
        /*0a00*/ 	.word	0x00044890
        /*0a04*/ 	.short	0x010a
        /*0a06*/ 	.byte	0x3f
	.zero		1


	//   ....[74]....
        /*0a08*/ 	.word	0x0000da20
        /*0a0c*/ 	.word	0x00000003
        /*0a10*/ 	.word	0x000448a0
        /*0a14*/ 	.short	0x010a
        /*0a16*/ 	.byte	0x3f
	.zero		1


	//   ....[75]....
        /*0a18*/ 	.word	0x0000da80
        /*0a1c*/ 	.word	0x00000002
        /*0a20*/ 	.word	0x00044880
        /*0a24*/ 	.short	0x010a
        /*0a26*/ 	.byte	0x3f
	.zero		1


	//   ....[76]....
        /*0a28*/ 	.word	0x0000dad0
        /*0a2c*/ 	.word	0x00000004
        /*0a30*/ 	.word	0x00044860
        /*0a34*/ 	.short	0x010a
        /*0a36*/ 	.byte	0x3f
	.zero		1


	//   ....[77]....
        /*0a38*/ 	.word	0x0000db20
        /*0a3c*/ 	.word	0x00000005
        /*0a40*/ 	.word	0x00044820
        /*0a44*/ 	.short	0x010a
        /*0a46*/ 	.byte	0x3f
	.zero		1


	//   ....[78]....
        /*0a48*/ 	.word	0x0000db70
        /*0a4c*/ 	.word	0x00000005
        /*0a50*/ 	.word	0x00044860
        /*0a54*/ 	.short	0x010a
        /*0a56*/ 	.byte	0x3f
	.zero		1


	//   ....[79]....
        /*0a58*/ 	.word	0x0000dbc0
        /*0a5c*/ 	.word	0x00000006
        /*0a60*/ 	.word	0x00044860
        /*0a64*/ 	.short	0x010a
        /*0a66*/ 	.byte	0x3f
	.zero		1


	//   ....[80]....
        /*0a68*/ 	.word	0x0000dc10
        /*0a6c*/ 	.word	0x00000006
        /*0a70*/ 	.word	0x00044820
        /*0a74*/ 	.short	0x010a
        /*0a76*/ 	.byte	0x3f
	.zero		1


	//   ....[81]....
        /*0a78*/ 	.word	0x0000dc60
        /*0a7c*/ 	.word	0x00000006
        /*0a80*/ 	.word	0x00044860
        /*0a84*/ 	.short	0x010a
        /*0a86*/ 	.byte	0x3f
	.zero		1


	//   ....[82]....
        /*0a88*/ 	.word	0x0000dcb0
        /*0a8c*/ 	.word	0x00000006
        /*0a90*/ 	.word	0x00044820
        /*0a94*/ 	.short	0x010a
        /*0a96*/ 	.byte	0x3f
	.zero		1


	//   ....[83]....
        /*0a98*/ 	.word	0x0000dd00
        /*0a9c*/ 	.word	0x00000006
        /*0aa0*/ 	.word	0x00044820
        /*0aa4*/ 	.short	0x010a
        /*0aa6*/ 	.byte	0x3f
	.zero		1


	//----- nvinfo : EIATTR_NUM_MBARRIERS
	.align		4
.L_38:
        /*0aa8*/ 	.byte	0x03, 0x38
        /*0aaa*/ 	.short	0x001e


	//----- nvinfo : EIATTR_EXIT_INSTR_OFFSETS
	.align		4
        /*0aac*/ 	.byte	0x04, 0x1c
        /*0aae*/ 	.short	(.L_40 - .L_39)


	//   ....[0]....
.L_39:
        /*0ab0*/ 	.word	0x00000ae0


	//   ....[1]....
        /*0ab4*/ 	.word	0x00009f50


	//   ....[2]....
        /*0ab8*/ 	.word	0x00009fb0


	//   ....[3]....
        /*0abc*/ 	.word	0x0000b5b0


	//   ....[4]....
        /*0ac0*/ 	.word	0x0000cb40


	//   ....[5]....
        /*0ac4*/ 	.word	0x0000d5e0


	//----- nvinfo : EIATTR_MAX_THREADS
	.align		4
.L_40:
        /*0ac8*/ 	.byte	0x04, 0x05
        /*0aca*/ 	.short	(.L_42 - .L_41)
.L_41:
        /*0acc*/ 	.word	0x00000180
        /*0ad0*/ 	.word	0x00000001
        /*0ad4*/ 	.word	0x00000001


	//----- nvinfo : EIATTR_CRS_STACK_SIZE
	.align		4
.L_42:
        /*0ad8*/ 	.byte	0x04, 0x1e
        /*0ada*/ 	.short	(.L_44 - .L_43)
.L_43:
        /*0adc*/ 	.word	0x00000000


	//----- nvinfo : EIATTR_CBANK_PARAM_SIZE
	.align		4
.L_44:
        /*0ae0*/ 	.byte	0x03, 0x19
        /*0ae2*/ 	.short	0x0ef0


	//----- nvinfo : EIATTR_PARAM_CBANK
	.align		4
        /*0ae4*/ 	.byte	0x04, 0x0a
        /*0ae6*/ 	.short	(.L_46 - .L_45)
	.align		4
.L_45:
        /*0ae8*/ 	.word	index@(.nv.constant0._ZN7cutlass13device_kernelINS_4fmha6kernel28FmhaKernelTmaWarpSpecializedINS1_10collective33FmhaBwdMainloopTmaWarpSpecializedINS_6half_tEfN4cute5tupleIJNS7_1CILi128EEESA_NS9_ILi96EEEEEENS4_16FusionBwdAdapterINS4_14ResidualFusionEEEJEEENS4_17FmhaBwdEpilogueKVIS6_fNS8_IJNS9_ILi64EEESB_SA_EEEEENS2_23TileSchedulerBwdAdapterINS2_23IndividualTileSchedulerEEEJEEEEEvNT_6ParamsE)
        /*0aec*/ 	.short	0x0210
        /*0aee*/ 	.short	0x0ef0


	//----- nvinfo : EIATTR_SW_WAR
	.align		4
.L_46:
        /*0af0*/ 	.byte	0x04, 0x36
        /*0af2*/ 	.short	(.L_48 - .L_47)
.L_47:
        /*0af4*/ 	.word	0x00000008
.L_48:


//--------------------- .nv.callgraph             --------------------------
	.section	.nv.callgraph,"",@"SHT_CUDA_CALLGRAPH"
	.align	4
	.sectionentsize	8
	.align		4
        /*0000*/ 	.word	0x00000000
	.align		4
        /*0004*/ 	.word	0xffffffff
	.align		4
        /*0008*/ 	.word	index@(_ZN7cutlass13device_kernelINS_4fmha6kernel28FmhaKernelTmaWarpSpecializedINS1_10collective33FmhaBwdMainloopTmaWarpSpecializedINS_6half_tEfN4cute5tupleIJNS7_1CILi128EEESA_NS9_ILi96EEEEEENS4_16FusionBwdAdapterINS4_14ResidualFusionEEEJEEENS4_17FmhaBwdEpilogueKVIS6_fNS8_IJNS9_ILi64EEESB_SA_EEEEENS2_23TileSchedulerBwdAdapterINS2_23IndividualTileSchedulerEEEJEEEEEvNT_6ParamsE)
	.align		4
        /*000c*/ 	.word	index@(__assertfail)
	.align		4
        /*0010*/ 	.word	0x00000000
	.align		4
        /*0014*/ 	.word	0xfffffffe
	.align		4
        /*0018*/ 	.word	0x00000000
	.align		4
        /*001c*/ 	.word	0xfffffffd
	.align		4
        /*0020*/ 	.word	0x00000000
	.align		4
        /*0024*/ 	.word	0xfffffffc


//--------------------- .nv.constant4             --------------------------
	.section	.nv.constant4,"a",@progbits
	.align	8
	.align		8
.nv.constant4:
        /*0000*/ 	.dword	__assertfail
	.align		8
        /*0008*/ 	.dword	__unnamed_1
	.align		8
        /*0010*/ 	.dword	__unnamed_2
	.align		8
        /*0018*/ 	.dword	_ZN39_INTERNAL_60df3b6d_4_k_cu_00f97e0d_40864cuda3std3__45__cpo5beginE
	.align		8
        /*0020*/ 	.dword	_ZN39_INTERNAL_60df3b6d_4_k_cu_00f97e0d_40864cuda3std3__45__cpo3endE
	.align		8
        /*0028*/ 	.dword	_ZN39_INTERNAL_60df3b6d_4_k_cu_00f97e0d_40864cuda3std3__45__cpo6cbeginE
	.align		8
        /*0030*/ 	.dword	_ZN39_INTERNAL_60df3b6d_4_k_cu_00f97e0d_40864cuda3std3__45__cpo4cendE
	.align		8
        /*0038*/ 	.dword	_ZN39_INTERNAL_60df3b6d_4_k_cu_00f97e0d_40864cuda3std3__441_GLOBAL__N__60df3b6d_4_k_cu_00f97e0d_40866ignoreE
	.align		8
        /*0040*/ 	.dword	_ZN39_INTERNAL_60df3b6d_4_k_cu_00f97e0d_40864cuda3std3__419piecewise_constructE
	.align		8
        /*0048*/ 	.dword	_ZN39_INTERNAL_60df3b6d_4_k_cu_00f97e0d_40864cuda3std3__48in_placeE
	.align		8
        /*0050*/ 	.dword	_ZN39_INTERNAL_60df3b6d_4_k_cu_00f97e0d_40864cuda3std6ranges3__45__cpo4swapE
	.align		8
        /*0058*/ 	.dword	_ZN39_INTERNAL_60df3b6d_4_k_cu_00f97e0d_40864cuda3std6ranges3__45__cpo9iter_moveE
	.align		8
        /*0060*/ 	.dword	_ZN39_INTERNAL_60df3b6d_4_k_cu_00f97e0d_40864cute7productE
	.align		8
        /*0068*/ 	.dword	_ZN39_INTERNAL_60df3b6d_4_k_cu_00f97e0d_40864cute1_E
	.align		8
        /*0070*/ 	.dword	$str$24
	.align		8
        /*0078*/ 	.dword	$str$25


//--------------------- .text._ZN7cutlass13device_kernelINS_4fmha6kernel28FmhaKernelTmaWarpSpecializedINS1_10collective33FmhaBwdMainloopTmaWarpSpecializedINS_6half_tEfN4cute5tupleIJNS7_1CILi128EEESA_NS9_ILi96EEEEEENS4_16FusionBwdAdapterINS4_14ResidualFusionEEEJEEENS4_17FmhaBwdEpilogueKVIS6_fNS8_IJNS9_ILi64EEESB_SA_EEEEENS2_23TileSchedulerBwdAdapterINS2_23IndividualTileSchedulerEEEJEEEEEvNT_6ParamsE --------------------------
	.section	.text._ZN7cutlass13device_kernelINS_4fmha6kernel28FmhaKernelTmaWarpSpecializedINS1_10collective33FmhaBwdMainloopTmaWarpSpecializedINS_6half_tEfN4cute5tupleIJNS7_1CILi128EEESA_NS9_ILi96EEEEEENS4_16FusionBwdAdapterINS4_14ResidualFusionEEEJEEENS4_17FmhaBwdEpilogueKVIS6_fNS8_IJNS9_ILi64EEESB_SA_EEEEENS2_23TileSchedulerBwdAdapterINS2_23IndividualTileSchedulerEEEJEEEEEvNT_6ParamsE,"ax",@progbits
	.align	128
.text._ZN7cutlass13device_kernelINS_4fmha6kernel28FmhaKernelTmaWarpSpecializedINS1_10collective33FmhaBwdMainloopTmaWarpSpecializedINS_6half_tEfN4cute5tupleIJNS7_1CILi128EEESA_NS9_ILi96EEEEEENS4_16FusionBwdAdapterINS4_14ResidualFusionEEEJEEENS4_17FmhaBwdEpilogueKVIS6_fNS8_IJNS9_ILi64EEESB_SA_EEEEENS2_23TileSchedulerBwdAdapterINS2_23IndividualTileSchedulerEEEJEEEEEvNT_6ParamsE:
        .type           _ZN7cutlass13device_kernelINS_4fmha6kernel28FmhaKernelTmaWarpSpecializedINS1_10collective33FmhaBwdMainloopTmaWarpSpecializedINS_6half_tEfN4cute5tupleIJNS7_1CILi128EEESA_NS9_ILi96EEEEEENS4_16FusionBwdAdapterINS4_14ResidualFusionEEEJEEENS4_17FmhaBwdEpilogueKVIS6_fNS8_IJNS9_ILi64EEESB_SA_EEEEENS2_23TileSchedulerBwdAdapterINS2_23IndividualTileSchedulerEEEJEEEEEvNT_6ParamsE,@function
        .size           _ZN7cutlass13device_kernelINS_4fmha6kernel28FmhaKernelTmaWarpSpecializedINS1_10collective33FmhaBwdMainloopTmaWarpSpecializedINS_6half_tEfN4cute5tupleIJNS7_1CILi128EEESA_NS9_ILi96EEEEEENS4_16FusionBwdAdapterINS4_14ResidualFusionEEEJEEENS4_17FmhaBwdEpilogueKVIS6_fNS8_IJNS9_ILi64EEESB_SA_EEEEENS2_23TileSchedulerBwdAdapterINS2_23IndividualTileSchedulerEEEJEEEEEvNT_6ParamsE,(.L_x_149 - _ZN7cutlass13device_kernelINS_4fmha6kernel28FmhaKernelTmaWarpSpecializedINS1_10collective33FmhaBwdMainloopTmaWarpSpecializedINS_6half_tEfN4cute5tupleIJNS7_1CILi128EEESA_NS9_ILi96EEEEEENS4_16FusionBwdAdapterINS4_14ResidualFusionEEEJEEENS4_17FmhaBwdEpilogueKVIS6_fNS8_IJNS9_ILi64EEESB_SA_EEEEENS2_23TileSchedulerBwdAdapterINS2_23IndividualTileSchedulerEEEJEEEEEvNT_6ParamsE)
        .other          _ZN7cutlass13device_kernelINS_4fmha6kernel28FmhaKernelTmaWarpSpecializedINS1_10collective33FmhaBwdMainloopTmaWarpSpecializedINS_6half_tEfN4cute5tupleIJNS7_1CILi128EEESA_NS9_ILi96EEEEEENS4_16FusionBwdAdapterINS4_14ResidualFusionEEEJEEENS4_17FmhaBwdEpilogueKVIS6_fNS8_IJNS9_ILi64EEESB_SA_EEEEENS2_23TileSchedulerBwdAdapterINS2_23IndividualTileSchedulerEEEJEEEEEvNT_6ParamsE,@"STO_CUDA_ENTRY STV_DEFAULT"
_ZN7cutlass13device_kernelINS_4fmha6kernel28FmhaKernelTmaWarpSpecializedINS1_10collective33FmhaBwdMainloopTmaWarpSpecializedINS_6half_tEfN4cute5tupleIJNS7_1CILi128EEESA_NS9_ILi96EEEEEENS4_16FusionBwdAdapterINS4_14ResidualFusionEEEJEEENS4_17FmhaBwdEpilogueKVIS6_fNS8_IJNS9_ILi64EEESB_SA_EEEEENS2_23TileSchedulerBwdAdapterINS2_23IndividualTileSchedulerEEEJEEEEEvNT_6ParamsE:
[----:B------:R-:W1:Y:S02]  /*0000*/  LDC R1, c[0x0][0x28] ;  /* 0x00000a00ff017b82 */ /* 0x000e640000000800 */
[----:B-1----:R-:W-:Y:S01]  /*0010*/  VIADD R1, R1, 0xfffffe00 ;  /* 0xfffffe0001017836 */ /* 0x002fe20000000000 */
[----:B------:R-:W1:Y:S01]  /*0020*/  S2R R0, SR_TID.X ;  /* 0x0000000000007919 */ /* 0x000e620000002100 */
[----:B------:R-:W-:Y:S01]  /*0030*/  ELECT P1, URZ, PT ;  /* 0x00000000003f782f */ /* 0x000fe20003820000 */
[----:B------:R-:W-:Y:S01]  /*0040*/  BSSY B0, `(.L_x_0) ;  /* 0x0000020000007945 */ /* 0x000fe20003800000 */
[----:B-1----:R-:W-:-:S05]  /*0050*/  SHF.R.U32.HI R2, RZ, 0x5, R0 ;  /* 0x00000005ff027819 */ /* 0x002fca0000011600 */
[----:B------:R-:W1:Y:S02]  /*0060*/  SHFL.IDX PT, R3, R2, RZ, 0x1f ;  /* 0x00001fff02037589 */ /* 0x000e6400000e0000 */
[----:B-1----:R-:W-:Y:S02]  /*0070*/  R2UR UR4, R3 ;  /* 0x00000000030472ca */ /* 0x002fe400000e0000 */
[----:B------:R-:W-:-:S06]  /*0080*/  SHF.R.U32.HI R3, RZ, 0x7, R0 ;  /* 0x00000007ff037819 */ /* 0x000fcc0000011600 */
[----:B------:R-:W1:Y:S05]  /*0090*/  SHFL.IDX PT, R3, R3, RZ, 0x1f ;  /* 0x00001fff03037589 */ /* 0x000e6a00000e0000 */
[----:B------:R-:W-:Y:S02]  /*00a0*/  USHF.R.S32.HI UR5, URZ, 0x1f, UR4 ;  /* 0x0000001f3f057899 */ /* 0x000fe40008011404 */
[----:B------:R-:W-:Y:S02]  /*00b0*/  ISETP.NE.OR P0, PT, RZ, UR4, !P1 ;  /* 0x00000004ff007c0c */ /* 0x000fe4000cf05670 */
[----:B------:R-:W-:-:S04]  /*00c0*/  ULEA.HI UR5, UR5, UR4, URZ, 0x2 ;  /* 0x0000000405057291 */ /* 0x000fc8000f8f103f */
[----:B------:R-:W-:-:S04]  /*00d0*/  ULOP3.LUT UR5, UR5, 0xfffffffc, URZ, 0xc0, !UPT ;  /* 0xfffffffc05057892 */ /* 0x000fc8000f8ec03f */
[----:B------:R-:W-:-:S03]  /*00e0*/  UIADD3 UR4, UR4, -UR5, URZ ;  /* 0x8000000504047290 */ /* 0x000fc6000fffe03f */
[----:B------:R-:W-:Y:S09]  /*00f0*/  @P0 BRA `(.L_x_1) ;  /* 0x0000000000500947 */ /* 0x000ff20003800000 */
[----:B------:R-:W-:Y:S02]  /*0100*/  ULDC.64 UR6, c[0x0][0x198] ;  /* 0x0000660000067ab9 */ /* 0x000fe40000000a00 */
[----:B------:R-:W-:Y:S02]  /*0110*/  UIADD3 UR8, UP0, UR6, 0xf0, URZ ;  /* 0x000000f006087890 */ /* 0x000fe4000ff1e03f */
[----:B------:R-:W-:Y:S02]  /*0120*/  UIADD3 UR10, UP1, UR6, 0x1f0, URZ ;  /* 0x000001f0060a7890 */ /* 0x000fe4000ff3e03f */
[----:B------:R-:W-:Y:S02]  /*0130*/  UIADD3 UR12, UP2, UR6, 0x2f0, URZ ;  /* 0x000002f0060c7890 */ /* 0x000fe4000ff5e03f */
[----:B------:R-:W-:Y:S02]  /*0140*/  UIADD3 UR14, UP3, UR6, 0x3f0, URZ ;  /* 0x000003f0060e7890 */ /* 0x000fe4000ff7e03f */
[----:B------:R-:W-:-:S02]  /*0150*/  UIADD3 UR16, UP4, UR6, 0x5f0, URZ ;  /* 0x000005f006107890 */ /* 0x000fc4000ff9e03f */
[----:B------:R-:W-:Y:S02]  /*0160*/  UIADD3.X UR9, URZ, UR7, URZ, UP0, !UPT ;  /* 0x000000073f097290 */ /* 0x000fe400087fe43f */
[----:B------:R-:W-:Y:S02]  /*0170*/  UIADD3 UR6, UP5, UR6, 0x4f0, URZ ;  /* 0x000004f006067890 */ /* 0x000fe4000ffbe03f */
[----:B------:R-:W-:Y:S02]  /*0180*/  UIADD3.X UR11, URZ, UR7, URZ, UP1, !UPT ;  /* 0x000000073f0b7290 */ /* 0x000fe40008ffe43f */
[----:B------:R-:W-:Y:S02]  /*0190*/  UIADD3.X UR13, URZ, UR7, URZ, UP2, !UPT ;  /* 0x000000073f0d7290 */ /* 0x000fe400097fe43f */
[----:B------:R-:W-:Y:S01]  /*01a0*/  UIADD3.X UR15, URZ, UR7, URZ, UP3, !UPT ;  /* 0x000000073f0f7290 */ /* 0x000fe20009ffe43f */
[----:B------:R2:W-:Y:S01]  /*01b0*/  UTMACCTL.PF [UR8] ;  /* 0x00000000080079b9 */ /* 0x0005e20008040000 */
[----:B------:R-:W-:-:S03]  /*01c0*/  UIADD3.X UR17, URZ, UR7, URZ, UP4, !UPT ;  /* 0x000000073f117290 */ /* 0x000fc6000a7fe43f */
[----:B------:R2:W-:Y:S01]  /*01d0*/  UTMACCTL.PF [UR10] ;  /* 0x000000000a0079b9 */ /* 0x0005e20008040000 */
[----:B------:R-:W-:Y:S01]  /*01e0*/  UIADD3.X UR7, URZ, UR7, URZ, UP5, !UPT ;  /* 0x000000073f077290 */ /* 0x000fe2000affe43f */
[----:B------:R2:W-:Y:S02]  /*01f0*/  UTMACCTL.PF [UR12] ;  /* 0x000000000c0079b9 */ /* 0x0005e40008040000 */
[----:B------:R2:W-:Y:S02]  /*0200*/  UTMACCTL.PF [UR14] ;  /* 0x000000000e0079b9 */ /* 0x0005e40008040000 */
[----:B------:R2:W-:Y:S04]  /*0210*/  UTMACCTL.PF [UR16] ;  /* 0x00000000100079b9 */ /* 0x0005e80008040000 */
[----:B------:R2:W-:Y:S02]  /*0220*/  UTMACCTL.PF [UR6] ;  /* 0x00000000060079b9 */ /* 0x0005e40008040000 */
[----:B--2---:R-:W-:Y:S01]  /*0230*/  NOP ;  /* 0x0000000000007918 */ /* 0x004fe20000000000 */
.L_x_1:
[----:B------:R-:W-:Y:S05]  /*0240*/  BSYNC B0 ;  /* 0x0000000000007941 */ /* 0x000fea0003800000 */
.L_x_0:
[----:B------:R-:W2:Y:S01]  /*0250*/  SHFL.IDX PT, R4, R2, RZ, 0x1f ;  /* 0x00001fff02047589 */ /* 0x000ea200000e0000 */
[----:B-1----:R-:W-:Y:S01]  /*0260*/  R2UR UR12, R3 ;  /* 0x00000000030c72ca */ /* 0x002fe200000e0000 */
[----:B------:R-:W-:-:S12]  /*0270*/  UISETP.NE.AND UP0, UPT, UR4, 0x1, UPT ;  /* 0x000000010400788c */ /* 0x000fd8000bf05270 */
[----:B------:R-:W-:Y:S02]  /*0280*/  UIADD3 UR38, UR12, -0x1, URZ ;  /* 0xffffffff0c267890 */ /* 0x000fe4000fffe03f */
[----:B------:R-:W-:Y:S02]  /*0290*/  ULOP3.LUT UP2, URZ, UR12, UR4, URZ, 0xfc, !UPT ;  /* 0x000000040c3f7292 */ /* 0x000fe4000f84fc3f */
[----:B------:R-:W-:Y:S02]  /*02a0*/  UISETP.EQ.AND UP1, UPT, UR12, URZ, !UP0 ;  /* 0x0000003f0c00728c */ /* 0x000fe4000c722270 */
[----:B------:R-:W-:Y:S02]  /*02b0*/  UISETP.GE.U32.AND UP3, UPT, UR38, 0x4, UPT ;  /* 0x000000042600788c */ /* 0x000fe4000bf66070 */
[----:B------:R-:W-:Y:S01]  /*02c0*/  USEL UR29, URZ, 0x2, UP2 ;  /* 0x000000023f1d7887 */ /* 0x000fe20009000000 */
[----:B--2---:R-:W-:Y:S01]  /*02d0*/  ISETP.NE.AND P0, PT, R4, RZ, PT ;  /* 0x000000ff0400720c */ /* 0x004fe20003f05270 */
[----:B------:R-:W-:-:S02]  /*02e0*/  USEL UR30, URZ, 0x1, !UP1 ;  /* 0x000000013f1e7887 */ /* 0x000fc4000c800000 */
[----:B------:R-:W-:Y:S02]  /*02f0*/  USEL UR29, UR29, 0x1, UP3 ;  /* 0x000000011d1d7887 */ /* 0x000fe40009800000 */
[----:B------:R-:W-:-:S08]  /*0300*/  USEL UR30, UR30, 0x2, UP3 ;  /* 0x000000021e1e7887 */ /* 0x000fd00009800000 */
[----:B------:R-:W-:Y:S05]  /*0310*/  @P0 BRA `(.L_x_2) ;  /* 0x0000000000580947 */ /* 0x000fea0003800000 */
[----:B------:R-:W1:Y:S01]  /*0320*/  S2UR UR6, SR_CgaCtaId ;  /* 0x00000000000679c3 */ /* 0x000e620000008800 */
[----:B------:R-:W-:Y:S01]  /*0330*/  UMOV UR5, 0x400 ;  /* 0x0000040000057882 */ /* 0x000fe20000000000 */
[----:B------:R-:W-:Y:S01]  /*0340*/  UMOV UR7, 0x1 ;  /* 0x0000000100077882 */ /* 0x000fe20000000000 */
[----:B------:R-:W-:Y:S01]  /*0350*/  UMOV UR8, 0x80 ;  /* 0x0000008000087882 */ /* 0x000fe20000000000 */
[----:B------:R-:W-:Y:S01]  /*0360*/  ELECT P0, URZ, PT ;  /* 0x00000000003f782f */ /* 0x000fe20003800000 */
[----:B------:R-:W-:-:S04]  /*0370*/  UIADD3 UR8, -UR8, 0x100000, URZ ;  /* 0x0010000008087890 */ /* 0x000fc8000fffe13f */
[----:B------:R-:W-:Y:S02]  /*0380*/  USHF.L.U32 UR9, UR8, 0xb, URZ ;  /* 0x0000000b08097899 */ /* 0x000fe4000800063f */
[----:B------:R-:W-:Y:S02]  /*0390*/  USHF.L.U32 UR8, UR8, 0x1, URZ ;  /* 0x0000000108087899 */ /* 0x000fe4000800063f */
[----:B-1----:R-:W-:Y:S02]  /*03a0*/  ULEA UR5, UR6, UR5, 0x18 ;  /* 0x0000000506057291 */ /* 0x002fe4000f8ec03f */
[----:B------:R-:W-:-:S04]  /*03b0*/  UIADD3 UR6, -UR7, 0x100000, URZ ;  /* 0x0010000007067890 */ /* 0x000fc8000fffe13f */
[----:B------:R-:W-:Y:S02]  /*03c0*/  USHF.L.U32 UR7, UR6, 0xb, URZ ;  /* 0x0000000b06077899 */ /* 0x000fe4000800063f */
[----:B------:R-:W-:Y:S01]  /*03d0*/  USHF.L.U32 UR6, UR6, 0x1, URZ ;  /* 0x0000000106067899 */ /* 0x000fe2000800063f */
[----:B------:R-:W1:Y:S11]  /*03e0*/  FENCE.VIEW.ASYNC.S ;  /* 0x00000000000073c6 */ /* 0x000e760000000000 */
[----:B-1----:R1:W2:Y:S01]  /*03f0*/  SYNCS.EXCH.64 URZ, [UR5+0x44840], UR6 ;  /* 0x04484006053f75b2 */ /* 0x0022a20008000100 */
[----:B------:R1:W3:Y:S01]  /*0400*/  SYNCS.EXCH.64 URZ, [UR5+0x44860], UR8 ;  /* 0x04486008053f75b2 */ /* 0x0002e20008000100 */
[----:B------:R1:W4:Y:S01]  /*0410*/  SYNCS.EXCH.64 URZ, [UR5+0x44848], UR6 ;  /* 0x04484806053f75b2 */ /* 0x0003220008000100 */
[----:B------:R1:W1:Y:S01]  /*0420*/  SYNCS.EXCH.64 URZ, [UR5+0x44868], UR8 ;  /* 0x04486808053f75b2 */ /* 0x0002620008000100 */
[----:B------:R1:W1:Y:S01]  /*0430*/  SYNCS.EXCH.64 URZ, [UR5+0x44850], UR6 ;  /* 0x04485006053f75b2 */ /* 0x0002620008000100 */
[----:B------:R1:W1:Y:S01]  /*0440*/  SYNCS.EXCH.64 URZ, [UR5+0x44870], UR8 ;  /* 0x04487008053f75b2 */ /* 0x0002620008000100 */
[----:B------:R1:W1:Y:S01]  /*0450*/  SYNCS.EXCH.64 URZ, [UR5+0x44858], UR6 ;  /* 0x04485806053f75b2 */ /* 0x0002620008000100 */
[----:B------:R1:W1:Y:S01]  /*0460*/  SYNCS.EXCH.64 URZ, [UR5+0x44878], UR8 ;  /* 0x04487808053f75b2 */ /* 0x0002620008000100 */
[----:B------:R-:W-:Y:S01]  /*0470*/  NOP ;  /* 0x0000000000007918 */ /* 0x000fe20000000000 */
.L_x_2:
[----:B------:R-:W5:Y:S01]  /*0480*/  SHFL.IDX PT, R3, R2, RZ, 0x1f ;  /* 0x00001fff02037589 */ /* 0x000f6200000e0000 */
[----:B------:R-:W-:Y:S01]  /*0490*/  NOP ;  /* 0x0000000000007918 */ /* 0x000fe20000000000 */
[----:B-----5:R-:W-:-:S13]  /*04a0*/  ISETP.NE.AND P0, PT, R3, RZ, PT ;  /* 0x000000ff0300720c */ /* 0x020fda0003f05270 */
[----:B------:R-:W-:Y:S05]  /*04b0*/  @P0 BRA `(.L_x_3) ;  /* 0x0000000000580947 */ /* 0x000fea0003800000 */
[----:B-1----:R-:W1:Y:S01]  /*04c0*/  S2UR UR6, SR_CgaCtaId ;  /* 0x00000000000679c3 */ /* 0x002e620000008800 */
[----:B------:R-:W-:Y:S01]  /*04d0*/  UMOV UR5, 0x400 ;  /* 0x0000040000057882 */ /* 0x000fe20000000000 */
[----:B------:R-:W-:Y:S01]  /*04e0*/  UMOV UR8, 0x1 ;  /* 0x0000000100087882 */ /* 0x000fe20000000000 */
[----:B------:R-:W-:Y:S01]  /*04f0*/  UMOV UR7, 0x100 ;  /* 0x0000010000077882 */ /* 0x000fe20000000000 */
[----:B------:R-:W-:-:S04]  /*0500*/  UIADD3 UR8, -UR8, 0x100000, URZ ;  /* 0x0010000008087890 */ /* 0x000fc8000fffe13f */
[----:B------:R-:W-:Y:S02]  /*0510*/  USHF.L.U32 UR9, UR8, 0xb, URZ ;  /* 0x0000000b08097899 */ /* 0x000fe4000800063f */
[----:B------:R-:W-:Y:S01]  /*0520*/  USHF.L.U32 UR8, UR8, 0x1, URZ ;  /* 0x0000000108087899 */ /* 0x000fe2000800063f */
[----:B------:R-:W-:Y:S01]  /*0530*/  ELECT P0, URZ, PT ;  /* 0x00000000003f782f */ /* 0x000fe20003800000 */
[----:B-1----:R-:W-:Y:S02]  /*0540*/  ULEA UR5, UR6, UR5, 0x18 ;  /* 0x0000000506057291 */ /* 0x002fe4000f8ec03f */
[----:B------:R-:W-:-:S04]  /*0550*/  UIADD3 UR6, -UR7, 0x100000, URZ ;  /* 0x0010000007067890 */ /* 0x000fc8000fffe13f */
[----:B------:R-:W-:Y:S02]  /*0560*/  USHF.L.U32 UR7, UR6, 0xb, URZ ;  /* 0x0000000b06077899 */ /* 0x000fe4000800063f */
[----:B------:R-:W-:Y:S01]  /*0570*/  USHF.L.U32 UR6, UR6, 0x1, URZ ;  /* 0x0000000106067899 */ /* 0x000fe2000800063f */
[----:B------:R-:W1:Y:S03]  /*0580*/  FENCE.VIEW.ASYNC.S ;  /* 0x00000000000073c6 */ /* 0x000e660000000000 */
[----:B-1----:R1:W1:Y:S08]  /*0590*/  SYNCS.EXCH.64 URZ, [UR5+0x44800], UR8 ;  /* 0x04480008053f75b2 */ /* 0x0022700008000100 */
[----:B------:R1:W1:Y:S01]  /*05a0*/  SYNCS.EXCH.64 URZ, [UR5+0x44820], UR6 ;  /* 0x04482006053f75b2 */ /* 0x0002620008000100 */
[----:B------:R1:W1:Y:S01]  /*05b0*/  SYNCS.EXCH.64 URZ, [UR5+0x44808], UR8 ;  /* 0x04480808053f75b2 */ /* 0x0002620008000100 */
[----:B------:R1:W1:Y:S01]  /*05c0*/  SYNCS.EXCH.64 URZ, [UR5+0x44828], UR6 ;  /* 0x04482806053f75b2 */ /* 0x0002620008000100 */
[----:B------:R1:W1:Y:S01]  /*05d0*/  SYNCS.EXCH.64 URZ, [UR5+0x44810], UR8 ;  /* 0x04481008053f75b2 */ /* 0x0002620008000100 */
[----:B------:R1:W1:Y:S01]  /*05e0*/  SYNCS.EXCH.64 URZ, [UR5+0x44830], UR6 ;  /* 0x04483006053f75b2 */ /* 0x0002620008000100 */
[----:B------:R1:W1:Y:S01]  /*05f0*/  SYNCS.EXCH.64 URZ, [UR5+0x44818], UR8 ;  /* 0x04481808053f75b2 */ /* 0x0002620008000100 */
[----:B------:R1:W1:Y:S01]  /*0600*/  SYNCS.EXCH.64 URZ, [UR5+0x44838], UR6 ;  /* 0x04483806053f75b2 */ /* 0x0002620008000100 */
[----:B------:R-:W-:Y:S01]  /*0610*/  NOP ;  /* 0x0000000000007918 */ /* 0x000fe20000000000 */
.L_x_3:
        /* <DEDUP_REMOVED lines=21> */
[----:B------:R-:W-:Y:S01]  /*0770*/  NOP ;  /* 0x0000000000007918 */ /* 0x000fe20000000000 */
.L_x_4:
[----:B------:R-:W5:Y:S01]  /*0780*/  SHFL.IDX PT, R3, R2, RZ, 0x1f ;  /* 0x00001fff02037589 */ /* 0x000f6200000e0000 */
[----:B------:R-:W-:Y:S01]  /*0790*/  ELECT P0, URZ, PT ;  /* 0x00000000003f782f */ /* 0x000fe20003800000 */
[----:B------:R-:W-:Y:S01]  /*07a0*/  NOP ;  /* 0x0000000000007918 */ /* 0x000fe20000000000 */
[----:B-1----:R-:W-:Y:S02]  /*07b0*/  UMOV UR8, 0x80 ;  /* 0x0000008000087882 */ /* 0x002fe40000000000 */
[C---:B-----5:R-:W-:Y:S02]  /*07c0*/  ISETP.NE.OR P0, PT, R3.reuse, RZ, !P0 ;  /* 0x000000ff0300720c */ /* 0x060fe40004705670 */
[----:B------:R-:W-:-:S11]  /*07d0*/  ISETP.NE.AND P2, PT, R3, RZ, PT ;  /* 0x000000ff0300720c */ /* 0x000fd60003f45270 */
[----:B------:R-:W-:Y:S01]  /*07e0*/  VOTEU.ALL UP1, P0 ;  /* 0x00000000003f7886 */ /* 0x000fe20000020000 */
[----:B------:R-:W-:Y:S01]  /*07f0*/  VOTEU.ALL UP2, P0 ;  /* 0x00000000003f7886 */ /* 0x000fe20000040000 */
[----:B------:R-:W-:Y:S01]  /*0800*/  VOTEU.ALL UP3, P0 ;  /* 0x00000000003f7886 */ /* 0x000fe20000060000 */
[----:B------:R-:W-:Y:S01]  /*0810*/  VOTEU.ALL UP4, P0 ;  /* 0x00000000003f7886 */ /* 0x000fe20000080000 */
[----:B------:R-:W-:Y:S01]  /*0820*/  VOTEU.ALL UP5, P0 ;  /* 0x00000000003f7886 */ /* 0x000fe200000a0000 */
[----:B------:R-:W1:Y:S01]  /*0830*/  @!UP1 S2UR UR6, SR_CgaCtaId ;  /* 0x00000000000699c3 */ /* 0x000e620000008800 */
[----:B------:R-:W-:Y:S01]  /*0840*/  @!UP1 UMOV UR5, 0x400 ;  /* 0x0000040000059882 */ /* 0x000fe20000000000 */
[----:B------:R-:W-:-:S04]  /*0850*/  @!UP1 UIADD3 UR8, -UR8, 0x100000, URZ ;  /* 0x0010000008089890 */ /* 0x000fc8000fffe13f */
[----:B------:R-:W-:Y:S02]  /*0860*/  @!UP1 USHF.L.U32 UR9, UR8, 0xb, URZ ;  /* 0x0000000b08099899 */ /* 0x000fe4000800063f */
[----:B------:R-:W-:Y:S02]  /*0870*/  @!UP1 USHF.L.U32 UR8, UR8, 0x1, URZ ;  /* 0x0000000108089899 */ /* 0x000fe4000800063f */
[----:B-1----:R-:W-:Y:S02]  /*0880*/  @!UP1 ULEA UR5, UR6, UR5, 0x18 ;  /* 0x0000000506059291 */ /* 0x002fe4000f8ec03f */
[----:B------:R-:W-:-:S04]  /*0890*/  UISETP.NE.AND UP1, UPT, UR38, URZ, UPT ;  /* 0x0000003f2600728c */ /* 0x000fc8000bf25270 */
[----:B------:R-:W-:Y:S01]  /*08a0*/  USEL UR7, URZ, 0x1, UP1 ;  /* 0x000000013f077887 */ /* 0x000fe20008800000 */
[----:B------:R-:W1:Y:S05]  /*08b0*/  FENCE.VIEW.ASYNC.S ;  /* 0x00000000000073c6 */ /* 0x000e6a0000000000 */
[----:B-1----:R1:W1:Y:S01]  /*08c0*/  @!UP2 SYNCS.EXCH.64 URZ, [UR5+0x448a0], UR8 ;  /* 0x0448a008053fa5b2 */ /* 0x0022620008000100 */
[----:B------:R1:W1:Y:S01]  /*08d0*/  @!UP3 SYNCS.EXCH.64 URZ, [UR5+0x448a8], UR8 ;  /* 0x0448a808053fb5b2 */ /* 0x0002620008000100 */
[----:B------:R1:W1:Y:S01]  /*08e0*/  @!UP4 SYNCS.EXCH.64 URZ, [UR5+0x448b0], UR8 ;  /* 0x0448b008053fc5b2 */ /* 0x0002620008000100 */
[----:B------:R1:W1:Y:S01]  /*08f0*/  @!UP5 SYNCS.EXCH.64 URZ, [UR5+0x448b8], UR8 ;  /* 0x0448b808053fd5b2 */ /* 0x0002620008000100 */
[----:B------:R-:W-:Y:S01]  /*0900*/  NOP ;  /* 0x0000000000007918 */ /* 0x000fe20000000000 */
[----:B------:R-:W-:Y:S05]  /*0910*/  @P2 BRA `(.L_x_5) ;  /* 0x0000000000502947 */ /* 0x000fea0003800000 */
[----:B------:R-:W5:Y:S01]  /*0920*/  S2UR UR6, SR_CgaCtaId ;  /* 0x00000000000679c3 */ /* 0x000f620000008800 */
[----:B-1----:R-:W-:Y:S01]  /*0930*/  UMOV UR5, 0x400 ;  /* 0x0000040000057882 */ /* 0x002fe20000000000 */
[----:B------:R-:W-:Y:S01]  /*0940*/  UMOV UR8, 0x20 ;  /* 0x0000002000087882 */ /* 0x000fe20000000000 */
[----:B------:R-:W-:Y:S01]  /*0950*/  UMOV UR10, 0x80 ;  /* 0x00000080000a7882 */ /* 0x000fe20000000000 */
[----:B------:R-:W-:-:S04]  /*0960*/  UIADD3 UR8, -UR8, 0x100000, URZ ;  /* 0x0010000008087890 */ /* 0x000fc8000fffe13f */
[----:B------:R-:W-:Y:S02]  /*0970*/  USHF.L.U32 UR9, UR8, 0xb, URZ ;  /* 0x0000000b08097899 */ /* 0x000fe4000800063f */
[----:B------:R-:W-:Y:S02]  /*0980*/  USHF.L.U32 UR8, UR8, 0x1, URZ ;  /* 0x0000000108087899 */ /* 0x000fe4000800063f */
[----:B------:R-:W-:-:S04]  /*0990*/  UIADD3 UR10, -UR10, 0x100000, URZ ;  /* 0x001000000a0a7890 */ /* 0x000fc8000fffe13f */
[----:B------:R-:W-:Y:S02]  /*09a0*/  USHF.L.U32 UR11, UR10, 0xb, URZ ;  /* 0x0000000b0a0b7899 */ /* 0x000fe4000800063f */
[----:B------:R-:W-:Y:S01]  /*09b0*/  USHF.L.U32 UR10, UR10, 0x1, URZ ;  /* 0x000000010a0a7899 */ /* 0x000fe2000800063f */
[----:B------:R-:W-:Y:S01]  /*09c0*/  ELECT P0, URZ, PT ;  /* 0x00000000003f782f */ /* 0x000fe20003800000 */
[----:B-----5:R-:W-:Y:S01]  /*09d0*/  ULEA UR5, UR6, UR5, 0x18 ;  /* 0x0000000506057291 */ /* 0x020fe2000f8ec03f */
[----:B------:R-:W1:Y:S11]  /*09e0*/  FENCE.VIEW.ASYNC.S ;  /* 0x00000000000073c6 */ /* 0x000e760000000000 */
[----:B-1----:R1:W1:Y:S01]  /*09f0*/  SYNCS.EXCH.64 URZ, [UR5+0x448d0], UR8 ;  /* 0x0448d008053f75b2 */ /* 0x0022620008000100 */
[----:B------:R1:W1:Y:S01]  /*0a00*/  SYNCS.EXCH.64 URZ, [UR5+0x448e8], UR10 ;  /* 0x0448e80a053f75b2 */ /* 0x0002620008000100 */
[----:B------:R1:W1:Y:S01]  /*0a10*/  SYNCS.EXCH.64 URZ, [UR5+0x448d8], UR8 ;  /* 0x0448d808053f75b2 */ /* 0x0002620008000100 */
[----:B------:R1:W1:Y:S01]  /*0a20*/  SYNCS.EXCH.64 URZ, [UR5+0x448f0], UR10 ;  /* 0x0448f00a053f75b2 */ /* 0x0002620008000100 */
[----:B------:R1:W1:Y:S01]  /*0a30*/  SYNCS.EXCH.64 URZ, [UR5+0x448e0], UR8 ;  /* 0x0448e008053f75b2 */ /* 0x0002620008000100 */
[----:B------:R1:W1:Y:S01]  /*0a40*/  SYNCS.EXCH.64 URZ, [UR5+0x448f8], UR10 ;  /* 0x0448f80a053f75b2 */ /* 0x0002620008000100 */
[----:B------:R-:W-:Y:S01]  /*0a50*/  NOP ;  /* 0x0000000000007918 */ /* 0x000fe20000000000 */
.L_x_5:
[----:B------:R-:W-:Y:S01]  /*0a60*/  ISETP.NE.AND P0, PT, RZ, UR12, PT ;  /* 0x0000000cff007c0c */ /* 0x000fe2000bf05270 */
[----:B------:R-:W-:Y:S01]  /*0a70*/  IMAD.U32 R2, RZ, RZ, UR4 ;  /* 0x00000004ff027e24 */ /* 0x000fe2000f8e00ff */
[----:B------:R-:W-:Y:S01]  /*0a80*/  NOP ;  /* 0x0000000000007918 */ /* 0x000fe20000000000 */
[----:B-1234-:R-:W-:Y:S03]  /*0a90*/  BAR.SYNC.DEFER_BLOCKING 0x0 ;  /* 0x0000000000007b1d */ /* 0x01efe60000010000 */
[----:B------:R-:W-:-:S07]  /*0aa0*/  ISETP.EQ.AND P2, PT, R2, 0x1, P1 ;  /* 0x000000010200780c */ /* 0x000fce0000f42270 */
[----:B------:R-:W-:Y:S06]  /*0ab0*/  @!P0 BRA `(.L_x_6) ;  /* 0x0000009400288947 */ /* 0x000fec0003800000 */
[----:B------:R-:W-:-:S06]  /*0ac0*/  UISETP.GT.U32.AND UP0, UPT, UR38, 0x3, UPT ;  /* 0x000000032600788c */ /* 0x000fcc000bf04070 */
[----:B------:R-:W-:-:S13]  /*0ad0*/  PLOP3.LUT P0, PT, PT, PT, UP0, 0x80, 0x0 ;  /* 0x000000000000781c */ /* 0x000fda0003f0f008 */
[----:B------:R-:W-:Y:S05]  /*0ae0*/  @P0 EXIT ;  /* 0x000000000000094d */ /* 0x000fea0003800000 */
.L_x_7:
[----:B------:R-:W-:-:S08]  /*0af0*/  NOP ;  /* 0x0000000000007918 */ /* 0x000fd00000000000 */
[----:B------:R-:W1:Y:S02]  /*0b00*/  USETMAXREG.TRY_ALLOC.CTAPOOL UP0, 0xf0 ;  /* 0x000000f0000079c8 */ /* 0x000e640008000600 */
[----:B-1----:R-:W-:-:S13]  /*0b10*/  PLOP3.LUT P0, PT, PT, PT, UP0, 0x80, 0x0 ;  /* 0x000000000000781c */ /* 0x002fda0003f0f008 */
[----:B------:R-:W-:Y:S05]  /*0b20*/  @!P0 BRA `(.L_x_7) ;  /* 0xfffffffc00f08947 */ /* 0x000fea000383ffff */
[----:B------:R-:W-:Y:S01]  /*0b30*/  UISETP.NE.AND UP0, UPT, UR12, 0x1, UPT ;  /* 0x000000010c00788c */ /* 0x000fe2000bf05270 */
[----:B------:R-:W1:Y:S01]  /*0b40*/  S2UR UR39, SR_CTAID.X ;  /* 0x00000000002779c3 */ /* 0x000e620000002500 */
[----:B------:R-:W-:Y:S01]  /*0b50*/  UMOV UR5, URZ ;  /* 0x0000003f00057c82 */ /* 0x000fe20008000000 */
[----:B------:R-:W-:-:S03]  /*0b60*/  UMOV UR4, URZ ;  /* 0x0000003f00047c82 */ /* 0x000fc60008000000 */
[----:B------:R-:W-:-:S13]  /*0b70*/  PLOP3.LUT P0, PT, PT, PT, UP0, 0x80, 0x0 ;  /* 0x000000000000781c */ /* 0x000fda0003f0f008 */
[----:B------:R-:W-:Y:S05]  /*0b80*/  @!P0 BRA `(.L_x_8) ;  /* 0x0000000000388947 */ /* 0x000fea0003800000 */
[----:B------:R-:W-:Y:S01]  /*0b90*/  UISETP.NE.AND UP0, UPT, UR12, 0x2, UPT ;  /* 0x000000020c00788c */ /* 0x000fe2000bf05270 */
[----:B------:R-:W-:-:S05]  /*0ba0*/  UMOV UR4, 0x2 ;  /* 0x0000000200047882 */ /* 0x000fca0000000000 */
[----:B------:R-:W-:-:S13]  /*0bb0*/  PLOP3.LUT P1, PT, PT, PT, UP0, 0x80, 0x0 ;  /* 0x000000000000781c */ /* 0x000fda0003f2f008 */
[----:B------:R-:W-:Y:S05]  /*0bc0*/  @!P1 BRA `(.L_x_8) ;  /* 0x0000000000289947 */ /* 0x000fea0003800000 */
[----:B------:R-:W-:-:S06]  /*0bd0*/  UISETP.NE.AND UP0, UPT, UR12, 0x3, UPT ;  /* 0x000000030c00788c */ /* 0x000fcc000bf05270 */
[----:B------:R-:W-:-:S13]  /*0be0*/  PLOP3.LUT P1, PT, PT, PT, UP0, 0x80, 0x0 ;  /* 0x000000000000781c */ /* 0x000fda0003f2f008 */
[----:B------:R-:W-:Y:S05]  /*0bf0*/  @!P1 BRA `(.L_x_9) ;  /* 0x0000000000149947 */ /* 0x000fea0003800000 */
[----:B------:R-:W-:-:S11]  /*0c00*/  UISETP.NE.AND UP0, UPT, UR12, 0x4, UPT ;  /* 0x000000040c00788c */ /* 0x000fd6000bf05270 */
[----:B------:R-:W-:Y:S01]  /*0c10*/  @!UP0 UMOV UR5, 0x1 ;  /* 0x0000000100058882 */ /* 0x000fe20000000000 */
[----:B------:R-:W-:Y:S01]  /*0c20*/  @UP0 UMOV UR4, URZ ;  /* 0x0000003f00040c82 */ /* 0x000fe20008000000 */
[----:B------:R-:W-:Y:S01]  /*0c30*/  @UP0 UMOV UR5, URZ ;  /* 0x0000003f00050c82 */ /* 0x000fe20008000000 */
[----:B------:R-:W-:Y:S05]  /*0c40*/  BRA `(.L_x_8) ;  /* 0x0000000000087947 */ /* 0x000fea0003800000 */
.L_x_9:
[----:B------:R-:W-:Y:S01]  /*0c50*/  UMOV UR5, 0x1 ;  /* 0x0000000100057882 */ /* 0x000fe20000000000 */
[----:B------:R-:W-:-:S05]  /*0c60*/  UMOV UR4, URZ ;  /* 0x0000003f00047c82 */ /* 0x000fca0008000000 */
.L_x_8:
[----:B------:R-:W-:Y:S05]  /*0c70*/  @!P0 BRA `(.L_x_10) ;  /* 0x00000000003c8947 */ /* 0x000fea0003800000 */
[----:B------:R-:W-:-:S06]  /*0c80*/  UISETP.NE.AND UP0, UPT, UR12, 0x2, UPT ;  /* 0x000000020c00788c */ /* 0x000fcc000bf05270 */
[----:B------:R-:W-:-:S13]  /*0c90*/  PLOP3.LUT P0, PT, PT, PT, UP0, 0x80, 0x0 ;  /* 0x000000000000781c */ /* 0x000fda0003f0f008 */
[----:B------:R-:W-:Y:S05]  /*0ca0*/  @!P0 BRA `(.L_x_11) ;  /* 0x0000000000288947 */ /* 0x000fea0003800000 */
[----:B------:R-:W-:-:S06]  /*0cb0*/  UISETP.NE.AND UP0, UPT, UR12, 0x3, UPT ;  /* 0x000000030c00788c */ /* 0x000fcc000bf05270 */
[----:B------:R-:W-:-:S13]  /*0cc0*/  PLOP3.LUT P0, PT, PT, PT, UP0, 0x80, 0x0 ;  /* 0x000000000000781c */ /* 0x000fda0003f0f008 */
[----:B------:R-:W-:Y:S05]  /*0cd0*/  @!P0 BRA `(.L_x_12) ;  /* 0x0000000000148947 */ /* 0x000fea0003800000 */
[----:B------:R-:W-:-:S06]  /*0ce0*/  UISETP.NE.AND UP0, UPT, UR12, 0x4, UPT ;  /* 0x000000040c00788c */ /* 0x000fcc000bf05270 */
[----:B------:R-:W-:-:S13]  /*0cf0*/  PLOP3.LUT P0, PT, PT, PT, UP0, 0x80, 0x0 ;  /* 0x000000000000781c */ /* 0x000fda0003f0f008 */
[----:B------:R-:W-:Y:S05]  /*0d00*/  @P0 BRA `(.L_x_13) ;  /* 0x00000000001c0947 */ /* 0x000fea0003800000 */
[----:B-1----:R-:W-:Y:S01]  /*0d10*/  ULEA UR39, UR39, 0x3, 0x1 ;  /* 0x0000000327277891 */ /* 0x002fe2000f8e083f */
[----:B------:R-:W-:Y:S11]  /*0d20*/  BRA `(.L_x_13) ;  /* 0x0000000000147947 */ /* 0x000ff60003800000 */
.L_x_12:
[----:B-1----:R-:W-:Y:S01]  /*0d30*/  ULEA UR39, UR39, 0x2, 0x1 ;  /* 0x0000000227277891 */ /* 0x002fe2000f8e083f */
[----:B------:R-:W-:Y:S11]  /*0d40*/  BRA `(.L_x_13) ;  /* 0x00000000000c7947 */ /* 0x000ff60003800000 */
.L_x_11:
[----:B-1----:R-:W-:Y:S01]  /*0d50*/  ULEA UR39, UR39, 0x1, 0x1 ;  /* 0x0000000127277891 */ /* 0x002fe2000f8e083f */
[----:B------:R-:W-:Y:S11]  /*0d60*/  BRA `(.L_x_13) ;  /* 0x0000000000047947 */ /* 0x000ff60003800000 */
.L_x_10:
[----:B-1----:R-:W-:-:S12]  /*0d70*/  USHF.L.U32 UR39, UR39, 0x1, URZ ;  /* 0x0000000127277899 */ /* 0x002fd8000800063f */
.L_x_13:
[----:B------:R-:W-:-:S04]  /*0d80*/  ULOP3.LUT UR6, UR30, 0x1, URZ, 0xfc, !UPT ;  /* 0x000000011e067892 */ /* 0x000fc8000f8efc3f */
[----:B------:R-:W-:-:S06]  /*0d90*/  UISETP.NE.AND UP0, UPT, UR6, 0x3, UPT ;  /* 0x000000030600788c */ /* 0x000fcc000bf05270 */
[----:B------:R-:W-:-:S13]  /*0da0*/  PLOP3.LUT P0, PT, PT, PT, UP0, 0x80, 0x0 ;  /* 0x000000000000781c */ /* 0x000fda0003f0f008 */
[----:B------:R-:W-:Y:S05]  /*0db0*/  @!P0 BRA `(.L_x_14) ;  /* 0x0000000000048947 */ /* 0x000fea0003800000 */
[----:B-1----:R-:W-:Y:S01]  /*0dc0*/  BPT.TRAP 0x1 ;  /* 0x000000040000795c */ /* 0x002fe20000300000 */
.L_x_14:
[----:B------:R-:W2:Y:S01]  /*0dd0*/  S2UR UR6, SR_CgaCtaId ;  /* 0x00000000000679c3 */ /* 0x000ea20000008800 */
[----:B------:R-:W-:Y:S01]  /*0de0*/  UMOV UR36, 0x400 ;  /* 0x0000040000247882 */ /* 0x000fe20000000000 */
[----:B------:R-:W-:-:S05]  /*0df0*/  IMAD.U32 R2, RZ, RZ, UR5 ;  /* 0x00000005ff027e24 */ /* 0x000fca000f8e00ff */
[----:B------:R-:W-:Y:S01]  /*0e00*/  SHF.L.U32 R2, R2, 0x1f, RZ ;  /* 0x0000001f02027819 */ /* 0x000fe200000006ff */
[----:B--2---:R-:W-:-:S04]  /*0e10*/  ULEA UR36, UR6, UR36, 0x18 ;  /* 0x0000002406247291 */ /* 0x004fc8000f8ec03f */
[----:B------:R-:W-:-:S09]  /*0e20*/  ULEA UR6, UR4, UR36, 0x3 ;  /* 0x0000002404067291 */ /* 0x000fd2000f8e183f */
[----:B------:R-:W2:Y:S02]  /*0e30*/  SYNCS.PHASECHK.TRANS64.TRYWAIT P1, [UR6+0x44840], R2 ;  /* 0x04484002ff0075a7 */ /* 0x000ea40008020146 */
[----:B--2---:R-:W-:Y:S05]  /*0e40*/  @!P1 BRA `(.L_x_15) ;  /* 0x000000c400e89947 */ /* 0x004fea0003800000 */
.L_x_128:
[----:B------:R-:W-:Y:S05]  /*0e50*/  @!P0 BRA `(.L_x_16) ;  /* 0x0000000000048947 */ /* 0x000fea0003800000 */
[----:B-1----:R-:W-:Y:S01]  /*0e60*/  BPT.TRAP 0x1 ;  /* 0x000000040000795c */ /* 0x002fe20000300000 */
.L_x_16:
[----:B------:R-:W3:Y:S01]  /*0e70*/  SYNCS.PHASECHK.TRANS64.TRYWAIT P1, [UR6+0x44848], R2 ;  /* 0x04484802ff0075a7 */ /* 0x000ee20008020146 */
[----:B--2---:R-:W-:Y:S01]  /*0e80*/  SHF.R.S32.HI R3, RZ, 0x1f, R0 ;  /* 0x0000001fff037819 */ /* 0x004fe20000011400 */
[----:B------:R-:W-:-:S03]  /*0e90*/  UMOV UR8, 0x1 ;  /* 0x0000000100087882 */ /* 0x000fc60000000000 */
[----:B------:R-:W-:-:S04]  /*0ea0*/  LEA.HI R3, R3, R0, RZ, 0x7 ;  /* 0x0000000003037211 */ /* 0x000fc800078f38ff */
[----:B------:R-:W-:-:S05]  /*0eb0*/  LOP3.LUT R3, R3, 0xffffff80, RZ, 0xc0, !PT ;  /* 0xffffff8003037812 */ /* 0x000fca00078ec0ff */
[----:B------:R-:W-:Y:S01]  /*0ec0*/  IMAD.IADD R3, R0, 0x1, -R3 ;  /* 0x0000000100037824 */ /* 0x000fe200078e0a03 */
[----:B---3--:R-:W-:Y:S06]  /*0ed0*/  @!P1 BRA `(.L_x_17) ;  /* 0x000000c400dc9947 */ /* 0x008fec0003800000 */
.L_x_129:
[----:B------:R-:W-:Y:S01]  /*0ee0*/  ULDC UR6, c[0x0][0x288] ;  /* 0x0000a20000067ab9 */ /* 0x000fe20000000800 */
[----:B------:R3:W-:Y:S01]  /*0ef0*/  STL [R1+0x100], RZ ;  /* 0x000100ff01007387 */ /* 0x0007e20000100800 */
[----:B------:R-:W-:Y:S01]  /*0f00*/  UISETP.GE.AND UP0, UPT, UR6, 0x1, UPT ;  /* 0x000000010600788c */ /* 0x000fe2000bf06270 */
[----:B------:R-:W-:Y:S01]  /*0f10*/  CS2R R152, SRZ ;  /* 0x0000000000987805 */ /* 0x000fe2000001ff00 */
[----:B------:R-:W-:Y:S01]  /*0f20*/  UMOV UR5, URZ ;  /* 0x0000003f00057c82 */ /* 0x000fe20008000000 */
[----:B------:R3:W-:Y:S01]  /*0f30*/  STL [R1+0x104], RZ ;  /* 0x000104ff01007387 */ /* 0x0007e20000100800 */
[----:B------:R-:W-:Y:S01]  /*0f40*/  UMOV UR37, URZ ;  /* 0x0000003f00257c82 */ /* 0x000fe20008000000 */
[----:B------:R-:W-:Y:S02]  /*0f50*/  CS2R R154, SRZ ;  /* 0x00000000009a7805 */ /* 0x000fe4000001ff00 */
[----:B------:R-:W-:Y:S01]  /*0f60*/  PLOP3.LUT P1, PT, PT, PT, UP0, 0x80, 0x0 ;  /* 0x000000000000781c */ /* 0x000fe20003f2f008 */
[----:B------:R3:W-:Y:S01]  /*0f70*/  STL [R1+0x108], RZ ;  /* 0x000108ff01007387 */ /* 0x0007e20000100800 */
[----:B------:R-:W-:-:S02]  /*0f80*/  CS2R R156, SRZ ;  /* 0x00000000009c7805 */ /* 0x000fc4000001ff00 */
[----:B------:R-:W-:Y:S02]  /*0f90*/  CS2R R158, SRZ ;  /* 0x00000000009e7805 */ /* 0x000fe4000001ff00 */
[----:B------:R-:W-:Y:S01]  /*0fa0*/  CS2R R160, SRZ ;  /* 0x0000000000a07805 */ /* 0x000fe2000001ff00 */
[----:B------:R3:W-:Y:S01]  /*0fb0*/  STL [R1+0x10c], RZ ;  /* 0x00010cff01007387 */ /* 0x0007e20000100800 */
[----:B------:R-:W-:Y:S02]  /*0fc0*/  CS2R R162, SRZ ;  /* 0x0000000000a27805 */ /* 0x000fe4000001ff00 */
[----:B------:R-:W-:Y:S02]  /*0fd0*/  CS2R R164, SRZ ;  /* 0x0000000000a47805 */ /* 0x000fe4000001ff00 */
[----:B------:R-:W-:Y:S01]  /*0fe0*/  CS2R R166, SRZ ;  /* 0x0000000000a67805 */ /* 0x000fe2000001ff00 */
        /* <DEDUP_REMOVED lines=21> */
[----:B------:R-:W-:-:S03]  /*1140*/  CS2R R198, SRZ ;  /* 0x0000000000c67805 */ /* 0x000fc6000001ff00 */
[----:B------:R3:W-:Y:S04]  /*1150*/  STL [R1+0x128], RZ ;  /* 0x000128ff01007387 */ /* 0x0007e80000100800 */
        /* <DEDUP_REMOVED lines=36> */
[----:B------:R3:W-:Y:S01]  /*13a0*/  STL [R1+0x1bc], RZ ;  /* 0x0001bcff01007387 */ /* 0x0007e20000100800 */
[----:B------:R-:W-:Y:S05]  /*13b0*/  @!P1 BRA `(.L_x_18) ;  /* 0x0000007000a09947 */ /* 0x000fea0003800000 */
[----:B------:R-:W-:Y:S01]  /*13c0*/  SHF.R.S32.HI R0, RZ, 0x1f, R3 ;  /* 0x0000001fff007819 */ /* 0x000fe20000011403 */
[----:B------:R4:W-:Y:S01]  /*13d0*/  STL [R1+0x100], RZ ;  /* 0x000100ff01007387 */ /* 0x0009e20000100800 */
[----:B------:R-:W-:Y:S01]  /*13e0*/  UIADD3 UR5, UR6, 0x7f, URZ ;  /* 0x0000007f06057890 */ /* 0x000fe2000fffe03f */
[----:B-1----:R-:W-:Y:S01]  /*13f0*/  IMAD.U32 R7, RZ, RZ, UR39 ;  /* 0x00000027ff077e24 */ /* 0x002fe2000f8e00ff */
[CC--:B--2---:R-:W-:Y:S01]  /*1400*/  LEA.HI R2, R0.reuse, R3.reuse, RZ, 0x2 ;  /* 0x0000000300027211 */ /* 0x0c4fe200078f10ff */
[----:B------:R-:W-:Y:S01]  /*1410*/  ULOP3.LUT UR24, UR39, 0x1, URZ, 0xc0, !UPT ;  /* 0x0000000127187892 */ /* 0x000fe2000f8ec03f */
[----:B------:R-:W-:Y:S01]  /*1420*/  LEA.HI R0, R0, R3, RZ, 0x5 ;  /* 0x0000000300007211 */ /* 0x000fe200078f28ff */
[----:B------:R-:W-:Y:S01]  /*1430*/  USHF.R.S32.HI UR6, URZ, 0x1f, UR5 ;  /* 0x0000001f3f067899 */ /* 0x000fe20008011405 */
[--C-:B------:R-:W-:Y:S01]  /*1440*/  SHF.R.S32.HI R4, RZ, 0x2, R2.reuse ;  /* 0x00000002ff047819 */ /* 0x100fe20000011402 */
[----:B------:R-:W-:Y:S01]  /*1450*/  UMOV UR8, 0x1 ;  /* 0x0000000100087882 */ /* 0x000fe20000000000 */
[----:B------:R-:W-:Y:S01]  /*1460*/  SHF.R.S32.HI R5, RZ, 0x1f, R2 ;  /* 0x0000001fff057819 */ /* 0x000fe20000011402 */
[----:B------:R-:W-:Y:S01]  /*1470*/  ULEA.HI UR6, UR6, UR5, URZ, 0x7 ;  /* 0x0000000506067291 */ /* 0x000fe2000f8f383f */
[----:B------:R-:W-:Y:S01]  /*1480*/  LOP3.LUT R2, R2, 0x7ffffffc, RZ, 0xc0, !PT ;  /* 0x7ffffffc02027812 */ /* 0x000fe200078ec0ff */
[----:B------:R-:W-:Y:S01]  /*1490*/  UMOV UR25, URZ ;  /* 0x0000003f00197c82 */ /* 0x000fe20008000000 */
[----:B------:R-:W-:Y:S01]  /*14a0*/  LEA.HI R5, R5, R4, RZ, 0x3 ;  /* 0x0000000405057211 */ /* 0x000fe200078f18ff */
[----:B------:R-:W-:Y:S01]  /*14b0*/  USHF.R.S32.HI UR26, URZ, 0x7, UR6 ;  /* 0x000000073f1a7899 */ /* 0x000fe20008011406 */
[----:B------:R-:W-:Y:S01]  /*14c0*/  SHF.R.S32.HI R0, RZ, 0x5, R0 ;  /* 0x00000005ff007819 */ /* 0x000fe20000011400 */
[----:B------:R-:W-:Y:S01]  /*14d0*/  IMAD.IADD R2, R3, 0x1, -R2 ;  /* 0x0000000103027824 */ /* 0x000fe200078e0a02 */
[----:B------:R-:W-:Y:S01]  /*14e0*/  LOP3.LUT R5, R5, 0xfffffff8, RZ, 0xc0, !PT ;  /* 0xfffffff805057812 */ /* 0x000fe200078ec0ff */
[----:B------:R-:W-:Y:S01]  /*14f0*/  UMOV UR37, URZ ;  /* 0x0000003f00257c82 */ /* 0x000fe20008000000 */
[----:B------:R-:W-:Y:S01]  /*1500*/  UMOV UR5, URZ ;  /* 0x0000003f00057c82 */ /* 0x000fe20008000000 */
[----:B------:R-:W-:Y:S01]  /*1510*/  IMAD.SHL.U32 R16, R2, 0x2, RZ ;  /* 0x0000000202107824 */ /* 0x000fe200078e00ff */
[----:B------:R-:W-:Y:S01]  /*1520*/  UMOV UR6, URZ ;  /* 0x0000003f00067c82 */ /* 0x000fe20008000000 */
[----:B------:R-:W-:Y:S01]  /*1530*/  IMAD.IADD R5, R4, 0x1, -R5 ;  /* 0x0000000104057824 */ /* 0x000fe200078e0a05 */
[----:B------:R-:W-:Y:S01]  /*1540*/  UMOV UR23, URZ ;  /* 0x0000003f00177c82 */ /* 0x000fe20008000000 */
[C---:B------:R-:W-:Y:S01]  /*1550*/  IMAD R3, R0.reuse, 0x800, R16 ;  /* 0x0000080000037824 */ /* 0x040fe200078e0210 */
[----:B------:R-:W-:Y:S01]  /*1560*/  ULDC.64 UR14, c[0x0][0x208] ;  /* 0x00008200000e7ab9 */ /* 0x000fe20000000a00 */
[C---:B------:R-:W-:Y:S01]  /*1570*/  IMAD R2, R0.reuse, 0x10, R5 ;  /* 0x0000001000027824 */ /* 0x040fe200078e0205 */
[----:B------:R-:W-:Y:S01]  /*1580*/  ULDC UR31, c[0x0][0x28c] ;  /* 0x0000a300001f7ab9 */ /* 0x000fe20000000800 */
[--C-:B------:R-:W-:Y:S01]  /*1590*/  IMAD R4, R0, -0x200, R3.reuse ;  /* 0xfffffe0000047824 */ /* 0x100fe200078e0203 */
[----:B------:R-:W-:Y:S01]  /*15a0*/  ULDC UR9, c[0x0][0xa04] ;  /* 0x0002810000097ab9 */ /* 0x000fe20000000800 */
[C---:B------:R-:W-:Y:S01]  /*15b0*/  IMAD R0, R5.reuse, 0x8, R3 ;  /* 0x0000000805007824 */ /* 0x040fe200078e0203 */
[----:B------:R-:W-:Y:S01]  /*15c0*/  ULDC UR10, c[0x0][0xa00] ;  /* 0x00028000000a7ab9 */ /* 0x000fe20000000800 */
[----:B------:R-:W-:-:S02]  /*15d0*/  IMAD R3, R5, 0x20, R4 ;  /* 0x0000002005037824 */ /* 0x000fc400078e0204 */
[----:B------:R-:W-:Y:S01]  /*15e0*/  IMAD.U32 R5, RZ, RZ, UR24 ;  /* 0x00000018ff057e24 */ /* 0x000fe2000f8e00ff */
[----:B------:R-:W-:Y:S01]  /*15f0*/  LEA R0, R0, UR36, 0x1 ;  /* 0x0000002400007c11 */ /* 0x000fe2000f8e08ff */
[----:B------:R-:W-:-:S04]  /*1600*/  IMAD R2, R7, 0x40, R2 ;  /* 0x0000004007027824 */ /* 0x000fc800078e0202 */
[----:B----4-:R-:W-:-:S07]  /*1610*/  IMAD R0, R5, 0x4000, R0 ;  /* 0x0000400005007824 */ /* 0x010fce00078e0200 */
.L_x_40:
[----:B-12--5:R-:W-:Y:S05]  /*1620*/  @!P0 BRA `(.L_x_19) ;  /* 0x0000000000048947 */ /* 0x026fea0003800000 */
[----:B------:R-:W-:Y:S01]  /*1630*/  BPT.TRAP 0x1 ;  /* 0x000000040000795c */ /* 0x000fe20000300000 */
.L_x_19:
[----:B------:R-:W-:Y:S01]  /*1640*/  ULEA UR11, UR6, UR36, 0x3 ;  /* 0x00000024060b7291 */ /* 0x000fe2000f8e183f */
[----:B------:R-:W-:-:S05]  /*1650*/  IMAD.U32 R4, RZ, RZ, UR23 ;  /* 0x00000017ff047e24 */ /* 0x000fca000f8e00ff */
[----:B------:R-:W-:-:S04]  /*1660*/  SHF.L.U32 R4, R4, 0x1f, RZ ;  /* 0x0000001f04047819 */ /* 0x000fc800000006ff */
[----:B------:R-:W1:Y:S02]  /*1670*/  SYNCS.PHASECHK.TRANS64.TRYWAIT P1, [UR11+0x44800], R4 ;  /* 0x04480004ff0075a7 */ /* 0x000e64000802014b */
[----:B-1----:R-:W-:Y:S05]  /*1680*/  @!P1 BRA `(.L_x_20) ;  /* 0x000000c000089947 */ /* 0x002fea0003800000 */
.L_x_130:
[----:B------:R-:W-:Y:S01]  /*1690*/  UIADD3 UR11, UR36, 0x14000, URZ ;  /* 0x00014000240b7890 */ /* 0x000fe2000fffe03f */
[----:B------:R-:W-:Y:S01]  /*16a0*/  WARPGROUP.ARRIVE ;  /* 0x00000000000079c5 */ /* 0x000fe20000000000 */
[----:B------:R-:W-:Y:S02]  /*16b0*/  USHF.R.U32.HI UR13, URZ, 0x4, UR36 ;  /* 0x000000043f0d7899 */ /* 0x000fe40008011624 */
[----:B------:R-:W-:Y:S02]  /*16c0*/  USHF.R.U32.HI UR11, URZ, 0x4, UR11 ;  /* 0x000000043f0b7899 */ /* 0x000fe4000801160b */
[----:B------:R-:W-:Y:S02]  /*16d0*/  ULOP3.LUT UR13, UR13, 0x3fff, URZ, 0xc0, !UPT ;  /* 0x00003fff0d0d7892 */ /* 0x000fe4000f8ec03f */
[----:B------:R-:W-:Y:S02]  /*16e0*/  ULOP3.LUT UR20, UR11, 0x3fff, URZ, 0xc0, !UPT ;  /* 0x00003fff0b147892 */ /* 0x000fe4000f8ec03f */
[----:B------:R-:W-:-:S02]  /*16f0*/  ULOP3.LUT UR21, UR13, 0x10000, URZ, 0xfc, !UPT ;  /* 0x000100000d157892 */ /* 0x000fc4000f8efc3f */
[----:B------:R-:W-:Y:S02]  /*1700*/  ULOP3.LUT UR12, UR20, 0x10000, URZ, 0xfc, !UPT ;  /* 0x00010000140c7892 */ /* 0x000fe4000f8efc3f */
[----:B------:R-:W-:Y:S02]  /*1710*/  UIMAD UR21, UR4, 0x300, UR21 ;  /* 0x00000300041578a4 */ /* 0x000fe4000f8e0215 */
[----:B------:R-:W-:Y:S01]  /*1720*/  UIMAD UR11, UR6, 0x600, UR12 ;  /* 0x00000600060b78a4 */ /* 0x000fe2000f8e020c */
[----:B------:R-:W-:Y:S01]  /*1730*/  UMOV UR17, 0x80000020 ;  /* 0x8000002000117882 */ /* 0x000fe20000000000 */
[----:B------:R-:W-:-:S03]  /*1740*/  UMOV UR19, 0x80000020 ;  /* 0x8000002000137882 */ /* 0x000fc60000000000 */
[----:B------:R-:W-:Y:S02]  /*1750*/  UMOV UR16, UR21 ;  /* 0x0000001500107c82 */ /* 0x000fe40008000000 */
[----:B------:R-:W-:Y:S02]  /*1760*/  UMOV UR18, UR11 ;  /* 0x0000000b00127c82 */ /* 0x000fe40008000000 */
[----:B------:R-:W-:Y:S01]  /*1770*/  HGMMA.64x128x16.F32 R88, gdesc[UR16], RZ, !UPT, gsb0 ;  /* 0x01e00000105879f0 */ /* 0x000fe2000c0008ff */
[----:B------:R-:W-:Y:S02]  /*1780*/  UIADD3 UR16, UR21, 0x2, URZ ;  /* 0x0000000215107890 */ /* 0x000fe4000fffe03f */
[----:B------:R-:W-:Y:S01]  /*1790*/  UIADD3 UR18, UR11, 0x2, URZ ;  /* 0x000000020b127890 */ /* 0x000fe2000fffe03f */
[----:B------:R-:W-:Y:S01]  /*17a0*/  UMOV UR17, 0x80000020 ;  /* 0x8000002000117882 */ /* 0x000fe20000000000 */
[----:B------:R-:W-:Y:S01]  /*17b0*/  UMOV UR19, 0x80000020 ;  /* 0x8000002000137882 */ /* 0x000fe20000000000 */
[----:B------:R-:W-:-:S02]  /*17c0*/  WARPGROUP.DEPBAR.LE gsb0, 0x0 ;  /* 0x00008000000079c5 */ /* 0x000fc40000010000 */
[----:B------:R-:W-:-:S06]  /*17d0*/  WARPGROUP.ARRIVE ;  /* 0x00000000000079c5 */ /* 0x000fcc0000000000 */
[----:B------:R-:W-:Y:S01]  /*17e0*/  HGMMA.64x128x16.F32 R88, gdesc[UR16], R88, gsb0 ;  /* 0x01e00000105879f0 */ /* 0x000fe20008000858 */
[----:B------:R-:W-:Y:S02]  /*17f0*/  UIADD3 UR16, UR21, 0x100, URZ ;  /* 0x0000010015107890 */ /* 0x000fe4000fffe03f */
[----:B------:R-:W-:Y:S01]  /*1800*/  UIADD3 UR18, UR11, 0x200, URZ ;  /* 0x000002000b127890 */ /* 0x000fe2000fffe03f */
[----:B------:R-:W-:Y:S01]  /*1810*/  UMOV UR17, 0x80000020 ;  /* 0x8000002000117882 */ /* 0x000fe20000000000 */
[----:B------:R-:W-:Y:S01]  /*1820*/  UMOV UR19, 0x80000020 ;  /* 0x8000002000137882 */ /* 0x000fe20000000000 */
[----:B------:R-:W-:Y:S02]  /*1830*/  WARPGROUP.DEPBAR.LE gsb0, 0x0 ;  /* 0x00008000000079c5 */ /* 0x000fe40000010000 */
        /* <DEDUP_REMOVED lines=20> */
[----:B------:R-:W-:-:S04]  /*1980*/  UIADD3 UR11, UR6, 0x1, URZ ;  /* 0x00000001060b7890 */ /* 0x000fc8000fffe03f */
[----:B------:R-:W-:-:S04]  /*1990*/  UISETP.NE.AND UP0, UPT, UR11, 0x4, UPT ;  /* 0x000000040b00788c */ /* 0x000fc8000bf05270 */
[----:B------:R-:W-:Y:S01]  /*19a0*/  USEL UR11, UR11, URZ, UP0 ;  /* 0x0000003f0b0b7287 */ /* 0x000fe20008000000 */
[----:B------:R-:W-:Y:S02]  /*19b0*/  WARPGROUP.DEPBAR.LE gsb0, 0x0 ;  /* 0x00008000000079c5 */ /* 0x000fe40000010000 */
[----:B------:R-:W-:-:S06]  /*19c0*/  WARPGROUP.ARRIVE ;  /* 0x00000000000079c5 */ /* 0x000fcc0000000000 */
[----:B------:R-:W-:Y:S01]  /*19d0*/  HGMMA.64x128x16.F32 R88, gdesc[UR16], R88, gsb0 ;  /* 0x01e00000105879f0 */ /* 0x000fe20008000858 */
[----:B------:R-:W-:-:S04]  /*19e0*/  USEL UR16, URZ, 0x1, UP0 ;  /* 0x000000013f107887 */ /* 0x000fc80008000000 */
[----:B------:R-:W-:Y:S01]  /*19f0*/  ULOP3.LUT UR23, UR23, UR16, URZ, 0x3c, !UPT ;  /* 0x0000001017177292 */ /* 0x000fe2000f8e3c3f */
[----:B------:R-:W-:Y:S02]  /*1a00*/  WARPGROUP.DEPBAR.LE gsb0, 0x0 ;  /* 0x00008000000079c5 */ /* 0x000fe40000010000 */
[----:B------:R-:W-:Y:S09]  /*1a10*/  @!P0 BRA `(.L_x_21) ;  /* 0x0000000000048947 */ /* 0x000ff20003800000 */
[----:B------:R-:W-:Y:S01]  /*1a20*/  BPT.TRAP 0x1 ;  /* 0x000000040000795c */ /* 0x000fe20000300000 */
.L_x_21:
[----:B------:R-:W-:Y:S01]  /*1a30*/  ULEA UR16, UR11, UR36, 0x3 ;  /* 0x000000240b107291 */ /* 0x000fe2000f8e183f */
[----:B------:R-:W-:Y:S01]  /*1a40*/  IMAD.U32 R8, RZ, RZ, UR23 ;  /* 0x00000017ff087e24 */ /* 0x000fe2000f8e00ff */
[----:B-1----:R-:W1:Y:S01]  /*1a50*/  MUFU.RCP64H R5, 2.3591403961181640625 ;  /* 0x4002df8500057908 */ /* 0x002e620000001800 */
[----:B------:R-:W-:Y:S02]  /*1a60*/  IMAD.MOV.U32 R6, RZ, RZ, 0x458a2bb4 ;  /* 0x458a2bb4ff067424 */ /* 0x000fe400078e00ff */
[----:B------:R-:W-:Y:S01]  /*1a70*/  IMAD.MOV.U32 R7, RZ, RZ, 0x4002df85 ;  /* 0x4002df85ff077424 */ /* 0x000fe200078e00ff */
[----:B------:R-:W-:Y:S01]  /*1a80*/  SHF.L.U32 R8, R8, 0x1f, RZ ;  /* 0x0000001f08087819 */ /* 0x000fe200000006ff */
[----:B------:R-:W-:-:S03]  /*1a90*/  IMAD.MOV.U32 R4, RZ, RZ, RZ ;  /* 0x000000ffff047224 */ /* 0x000fc600078e00ff */
[----:B------:R-:W2:Y:S03]  /*1aa0*/  SYNCS.PHASECHK.TRANS64.TRYWAIT P1, [UR16+0x44800], R8 ;  /* 0x04480008ff0075a7 */ /* 0x000ea60008020150 */
[----:B-1----:R-:W-:-:S08]  /*1ab0*/  DFMA R6, R4, -R6, 1 ;  /* 0x3ff000000406742b */ /* 0x002fd00000000806 */
[----:B------:R-:W-:-:S08]  /*1ac0*/  DFMA R6, R6, R6, R6 ;  /* 0x000000060606722b */ /* 0x000fd00000000006 */
[----:B------:R-:W-:Y:S01]  /*1ad0*/  DFMA R6, R4, R6, R4 ;  /* 0x000000060406722b */ /* 0x000fe20000000004 */
[----:B--2---:R-:W-:Y:S10]  /*1ae0*/  @!P1 BRA `(.L_x_22) ;  /* 0x000000bc00089947 */ /* 0x004ff40003800000 */
.L_x_131:
[----:B------:R-:W-:Y:S01]  /*1af0*/  UMOV UR16, 0x2c515da4 ;  /* 0x2c515da400107882 */ /* 0x000fe20000000000 */
[----:B------:R-:W-:Y:S01]  /*1b00*/  UMOV UR17, 0x3fd6fc2a ;  /* 0x3fd6fc2a00117882 */ /* 0x000fe20000000000 */
[----:B------:R-:W-:Y:S01]  /*1b10*/  IMAD.MOV.U32 R10, RZ, RZ, -0x748574fc ;  /* 0x8b7a8b04ff0a7424 */ /* 0x000fe200078e00ff */
[C---:B-1----:R-:W-:Y:S01]  /*1b20*/  DMUL R4, R6.reuse, UR16 ;  /* 0x0000001006047c28 */ /* 0x042fe20008000000 */
[----:B------:R-:W-:Y:S01]  /*1b30*/  IMAD.MOV.U32 R11, RZ, RZ, 0x3ed0ee25 ;  /* 0x3ed0ee25ff0b7424 */ /* 0x000fe200078e00ff */
[----:B------:R-:W-:Y:S01]  /*1b40*/  UMOV UR18, 0x3ae80f1e ;  /* 0x3ae80f1e00127882 */ /* 0x000fe20000000000 */
[----:B------:R-:W-:Y:S01]  /*1b50*/  UMOV UR19, 0x3eb1380b ;  /* 0x3eb1380b00137882 */ /* 0x000fe20000000000 */
[----:B------:R-:W-:Y:S01]  /*1b60*/  IMAD.MOV.U32 R18, RZ, RZ, -0x105c611 ;  /* 0xfefa39efff127424 */ /* 0x000fe200078e00ff */
[----:B------:R-:W-:Y:S01]  /*1b70*/  STL.128 [R1], RZ ;  /* 0x000000ff01007387 */ /* 0x000fe20000100c00 */
[----:B------:R-:W-:Y:S01]  /*1b80*/  IMAD.MOV.U32 R19, RZ, RZ, 0x3fe62e42 ;  /* 0x3fe62e42ff137424 */ /* 0x000fe200078e00ff */
[----:B------:R-:W-:Y:S01]  /*1b90*/  UIMAD UR22, UR11, 0x600, UR12 ;  /* 0x000006000b1678a4 */ /* 0x000fe2000f8e020c */
[----:B------:R-:W-:Y:S01]  /*1ba0*/  DFMA R4, R6, UR16, R4 ;  /* 0x0000001006047c2b */ /* 0x000fe20008000004 */
[----:B------:R-:W-:Y:S01]  /*1bb0*/  STL.128 [R1+0x30], RZ ;  /* 0x000030ff01007387 */ /* 0x000fe20000100c00 */
[----:B------:R-:W-:-:S03]  /*1bc0*/  UIADD3 UR12, UR36, 0x448a0, URZ ;  /* 0x000448a0240c7890 */ /* 0x000fc6000fffe03f */
[----:B------:R-:W-:Y:S03]  /*1bd0*/  STL.128 [R1+0x10], RZ ;  /* 0x000010ff01007387 */ /* 0x000fe60000100c00 */
[C---:B------:R-:W-:Y:S01]  /*1be0*/  DMUL R8, R4.reuse, R4 ;  /* 0x0000000404087228 */ /* 0x040fe20000000000 */
[----:B------:R-:W-:Y:S01]  /*1bf0*/  STL.128 [R1+0x60], RZ ;  /* 0x000060ff01007387 */ /* 0x000fe20000100c00 */
[----:B------:R-:W-:Y:S02]  /*1c00*/  DADD R12, -R4, UR16 ;  /* 0x00000010040c7e29 */ /* 0x000fe40008000100 */
[----:B------:R-:W-:Y:S01]  /*1c10*/  DFMA R14, R18, 1, R4 ;  /* 0x3ff00000120e782b */ /* 0x000fe20000000004 */
[----:B------:R-:W-:Y:S03]  /*1c20*/  STL.128 [R1+0x70], RZ ;  /* 0x000070ff01007387 */ /* 0x000fe60000100c00 */
[----:B------:R-:W-:Y:S01]  /*1c30*/  DFMA R10, R8, UR18, R10 ;  /* 0x00000012080a7c2b */ /* 0x000fe2000800000a */
[----:B------:R-:W-:Y:S01]  /*1c40*/  UMOV UR18, 0x9f02676f ;  /* 0x9f02676f00127882 */ /* 0x000fe20000000000 */
[----:B------:R-:W-:Y:S01]  /*1c50*/  UMOV UR19, 0x3ef3b266 ;  /* 0x3ef3b26600137882 */ /* 0x000fe20000000000 */
[----:B------:R-:W-:Y:S01]  /*1c60*/  DADD R12, R12, R12 ;  /* 0x000000000c0c7229 */ /* 0x000fe2000000000c */
[----:B------:R-:W-:Y:S01]  /*1c70*/  STL.128 [R1+0x80], RZ ;  /* 0x000080ff01007387 */ /* 0x000fe20000100c00 */
[----:B------:R-:W-:-:S03]  /*1c80*/  DFMA R18, R18, -1, R14 ;  /* 0xbff000001212782b */ /* 0x000fc6000000000e */
[----:B------:R-:W-:Y:S01]  /*1c90*/  DFMA R10, R8, R10, UR18 ;  /* 0x00000012080a7e2b */ /* 0x000fe2000800000a */
[----:B------:R-:W-:Y:S01]  /*1ca0*/  UMOV UR18, 0xa9ab0956 ;  /* 0xa9ab095600127882 */ /* 0x000fe20000000000 */
[----:B------:R-:W-:Y:S01]  /*1cb0*/  UMOV UR19, 0x3f1745cb ;  /* 0x3f1745cb00137882 */ /* 0x000fe20000000000 */
[C---:B------:R-:W-:Y:S01]  /*1cc0*/  DFMA R12, -R4.reuse, UR16, R12 ;  /* 0x00000010040c7c2b */ /* 0x040fe2000800010c */
[----:B------:R-:W-:Y:S01]  /*1cd0*/  UMOV UR16, 0xffda0d24 ;  /* 0xffda0d2400107882 */ /* 0x000fe20000000000 */
[----:B------:R-:W-:Y:S01]  /*1ce0*/  DADD R18, -R4, R18 ;  /* 0x0000000004127229 */ /* 0x000fe20000000112 */
[----:B------:R-:W-:Y:S01]  /*1cf0*/  UMOV UR17, 0x3c7777d0 ;  /* 0x3c7777d000117882 */ /* 0x000fe20000000000 */
[----:B------:R-:W-:Y:S01]  /*1d00*/  STL.128 [R1+0x90], RZ ;  /* 0x000090ff01007387 */ /* 0x000fe20000100c00 */
[----:B------:R-:W-:Y:S01]  /*1d10*/  DFMA R10, R8, R10, UR18 ;  /* 0x00000012080a7e2b */ /* 0x000fe2000800000a */
[----:B------:R-:W-:Y:S01]  /*1d20*/  UMOV UR18, 0x2d1b5154 ;  /* 0x2d1b515400127882 */ /* 0x000fe20000000000 */
[----:B------:R-:W-:Y:S01]  /*1d30*/  UMOV UR19, 0x3f3c71c7 ;  /* 0x3f3c71c700137882 */ /* 0x000fe20000000000 */
[----:B------:R-:W-:Y:S01]  /*1d40*/  DMUL R12, R6, R12 ;  /* 0x0000000c060c7228 */ /* 0x000fe20000000000 */
[----:B------:R-:W-:Y:S04]  /*1d50*/  STL.128 [R1+0xa0], RZ ;  /* 0x0000a0ff01007387 */ /* 0x000fe80000100c00 */
[C---:B------:R-:W-:Y:S01]  /*1d60*/  DFMA R10, R8.reuse, R10, UR18 ;  /* 0x00000012080a7e2b */ /* 0x040fe2000800000a */
[----:B------:R-:W-:Y:S01]  /*1d70*/  UMOV UR18, 0x923be72d ;  /* 0x923be72d00127882 */ /* 0x000fe20000000000 */
[----:B------:R-:W-:Y:S01]  /*1d80*/  UMOV UR19, 0x3f624924 ;  /* 0x3f62492400137882 */ /* 0x000fe20000000000 */
[----:B------:R-:W-:Y:S04]  /*1d90*/  STL.128 [R1+0xb0], RZ ;  /* 0x0000b0ff01007387 */ /* 0x000fe80000100c00 */
[----:B------:R-:W-:Y:S01]  /*1da0*/  STL.128 [R1+0xd0], RZ ;  /* 0x0000d0ff01007387 */ /* 0x000fe20000100c00 */
        /* <DEDUP_REMOVED lines=11> */
[----:B------:R-:W-:Y:S01]  /*1e60*/  UMOV UR18, UR22 ;  /* 0x0000001600127c82 */ /* 0x000fe20008000000 */
[----:B------:R-:W-:Y:S01]  /*1e70*/  UMOV UR19, 0x80000020 ;  /* 0x8000002000137882 */ /* 0x000fe20000000000 */
[----:B------:R-:W-:Y:S04]  /*1e80*/  STL.128 [R1+0x50], RZ ;  /* 0x000050ff01007387 */ /* 0x000fe80000100c00 */
[----:B------:R-:W-:Y:S01]  /*1e90*/  STL.128 [R1+0xf0], RZ ;  /* 0x0000f0ff01007387 */ /* 0x000fe20000100c00 */
[----:B------:R-:W-:-:S08]  /*1ea0*/  DMUL R10, R8, R10 ;  /* 0x0000000a080a7228 */ /* 0x000fd00000000000 */
[----:B------:R-:W-:Y:S01]  /*1eb0*/  DFMA R10, R4, R10, R12 ;  /* 0x0000000a040a722b */ /* 0x000fe2000000000c */
[----:B------:R-:W-:Y:S02]  /*1ec0*/  IMAD.U32 R13, RZ, RZ, UR6 ;  /* 0x00000006ff0d7e24 */ /* 0x000fe4000f8e00ff */
[----:B------:R-:W-:Y:S02]  /*1ed0*/  IMAD.MOV.U32 R4, RZ, RZ, 0x3b39803f ;  /* 0x3b39803fff047424 */ /* 0x000fe400078e00ff */
[----:B------:R-:W-:-:S03]  /*1ee0*/  IMAD.MOV.U32 R5, RZ, RZ, 0x3c7abc9e ;  /* 0x3c7abc9eff057424 */ /* 0x000fc600078e00ff */
[----:B------:R-:W-:Y:S01]  /*1ef0*/  DADD R10, R10, -R18 ;  /* 0x000000000a0a7229 */ /* 0x000fe20000000812 */
[----:B------:R-:W-:-:S05]  /*1f00*/  IMAD R13, R13, 0x80, R16 ;  /* 0x000000800d0d7824 */ /* 0x000fca00078e0210 */
[----:B------:R-:W-:Y:S02]  /*1f10*/  LEA R13, R13, UR36, 0x2 ;  /* 0x000000240d0d7c11 */ /* 0x000fe4000f8e10ff */
[----:B------:R-:W-:-:S03]  /*1f20*/  DFMA R10, R4, 1, R10 ;  /* 0x3ff00000040a782b */ /* 0x000fc6000000000a */
[----:B------:R-:W1:Y:S04]  /*1f30*/  LDS.64 R6, [R13+0x44000] ;  /* 0x044000000d067984 */ /* 0x000e680000000a00 */
[----:B------:R-:W2:Y:S01]  /*1f40*/  LDS.64 R24, [R13+0x44060] ;  /* 0x044060000d187984 */ /* 0x000ea20000000a00 */
[----:B------:R-:W-:-:S03]  /*1f50*/  DADD R10, R14, R10 ;  /* 0x000000000e0a7229 */ /* 0x000fc6000000000a */
[----:B------:R-:W4:Y:S04]  /*1f60*/  LDS.64 R8, [R13+0x44020] ;  /* 0x044020000d087984 */ /* 0x000f280000000a00 */
[----:B------:R-:W5:Y:S01]  /*1f70*/  LDS.64 R20, [R13+0x44040] ;  /* 0x044040000d147984 */ /* 0x000f620000000a00 */
[C---:B------:R-:W-:Y:S01]  /*1f80*/  DMUL R4, R10.reuse, UR16 ;  /* 0x000000100a047c28 */ /* 0x040fe20008000000 */
[----:B------:R-:W-:Y:S01]  /*1f90*/  UMOV UR16, 0x652b82fe ;  /* 0x652b82fe00107882 */ /* 0x000fe20000000000 */
[----:B------:R-:W-:Y:S01]  /*1fa0*/  UMOV UR17, 0x3ff71547 ;  /* 0x3ff7154700117882 */ /* 0x000fe20000000000 */
[----:B------:R-:W3:Y:S04]  /*1fb0*/  LDS.64 R200, [R13+0x44080] ;  /* 0x044080000dc87984 */ /* 0x000ee80000000a00 */
[----:B------:R-:W3:Y:S01]  /*1fc0*/  LDS.64 R204, [R13+0x440a0] ;  /* 0x0440a0000dcc7984 */ /* 0x000ee20000000a00 */
[----:B------:R-:W-:Y:S01]  /*1fd0*/  DFMA R10, R10, UR16, R4 ;  /* 0x000000100a0a7c2b */ /* 0x000fe20008000004 */
[----:B------:R-:W-:Y:S01]  /*1fe0*/  UIADD3 UR16, UR21, 0x300, URZ ;  /* 0x0000030015107890 */ /* 0x000fe2000fffe03f */
[----:B------:R-:W-:-:S04]  /*1ff0*/  UMOV UR17, 0x80000020 ;  /* 0x8000002000117882 */ /* 0x000fc80000000000 */
[----:B------:R-:W1:Y:S02]  /*2000*/  F2F.F32.F64 R12, R10 ;  /* 0x0000000a000c7310 */ /* 0x000e640000301000 */
[C---:B-1----:R-:W-:Y:S01]  /*2010*/  FMUL R4, R12.reuse, R6 ;  /* 0x000000060c047220 */ /* 0x042fe20000400000 */
[C---:B------:R-:W-:Y:S01]  /*2020*/  FMUL R5, R12.reuse, R7 ;  /* 0x000000070c057220 */ /* 0x040fe20000400000 */
[C---:B--2---:R-:W-:Y:S01]  /*2030*/  FMUL R24, R12.reuse, R24 ;  /* 0x000000180c187220 */ /* 0x044fe20000400000 */
[C---:B------:R-:W-:Y:S01]  /*2040*/  FMUL R25, R12.reuse, R25 ;  /* 0x000000190c197220 */ /* 0x040fe20000400000 */
[----:B------:R-:W-:Y:S02]  /*2050*/  IMAD.MOV.U32 R6, RZ, RZ, R4 ;  /* 0x000000ffff067224 */ /* 0x000fe400078e0004 */
[----:B------:R-:W-:Y:S02]  /*2060*/  IMAD.MOV.U32 R7, RZ, RZ, R5 ;  /* 0x000000ffff077224 */ /* 0x000fe400078e0005 */
[----:B----4-:R-:W-:Y:S01]  /*2070*/  FMUL R8, R12, R8 ;  /* 0x000000080c087220 */ /* 0x010fe20000400000 */
[----:B------:R-:W-:-:S02]  /*2080*/  IMAD.MOV.U32 R26, RZ, RZ, R24 ;  /* 0x000000ffff1a7224 */ /* 0x000fc400078e0018 */
[C---:B------:R-:W-:Y:S01]  /*2090*/  FMUL R9, R12.reuse, R9 ;  /* 0x000000090c097220 */ /* 0x040fe20000400000 */
[----:B------:R-:W-:Y:S01]  /*20a0*/  IMAD.MOV.U32 R27, RZ, RZ, R25 ;  /* 0x000000ffff1b7224 */ /* 0x000fe200078e0019 */
[----:B------:R-:W-:Y:S01]  /*20b0*/  STL.128 [R1], R4 ;  /* 0x0000000401007387 */ /* 0x000fe20000100c00 */
[----:B------:R-:W-:Y:S02]  /*20c0*/  IMAD.MOV.U32 R10, RZ, RZ, R8 ;  /* 0x000000ffff0a7224 */ /* 0x000fe400078e0008 */
[C---:B-----5:R-:W-:Y:S01]  /*20d0*/  FMUL R20, R12.reuse, R20 ;  /* 0x000000140c147220 */ /* 0x060fe20000400000 */
[----:B------:R-:W-:Y:S01]  /*20e0*/  IMAD.MOV.U32 R11, RZ, RZ, R9 ;  /* 0x000000ffff0b7224 */ /* 0x000fe200078e0009 */
[----:B------:R1:W-:Y:S01]  /*20f0*/  STL.128 [R1+0x30], R24 ;  /* 0x0000301801007387 */ /* 0x0003e20000100c00 */
[C---:B------:R-:W-:Y:S01]  /*2100*/  FMUL R21, R12.reuse, R21 ;  /* 0x000000150c157220 */ /* 0x040fe20000400000 */
[C---:B---3--:R-:W-:Y:S01]  /*2110*/  FMUL R200, R12.reuse, R200 ;  /* 0x000000c80cc87220 */ /* 0x048fe20000400000 */
[C---:B------:R-:W-:Y:S01]  /*2120*/  FMUL R201, R12.reuse, R201 ;  /* 0x000000c90cc97220 */ /* 0x040fe20000400000 */
[----:B------:R-:W2:Y:S01]  /*2130*/  LDS.64 R4, [R13+0x440c0] ;  /* 0x0440c0000d047984 */ /* 0x000ea20000000a00 */
[C---:B------:R-:W-:Y:S01]  /*2140*/  FMUL R204, R12.reuse, R204 ;  /* 0x000000cc0ccc7220 */ /* 0x040fe20000400000 */
[----:B------:R-:W-:Y:S01]  /*2150*/  FMUL R205, R12, R205 ;  /* 0x000000cd0ccd7220 */ /* 0x000fe20000400000 */
[----:B------:R-:W-:Y:S01]  /*2160*/  IMAD.MOV.U32 R22, RZ, RZ, R20 ;  /* 0x000000ffff167224 */ /* 0x000fe200078e0014 */
[----:B------:R-:W-:Y:S01]  /*2170*/  STL.128 [R1+0x10], R8 ;  /* 0x0000100801007387 */ /* 0x000fe20000100c00 */
[----:B------:R-:W-:-:S02]  /*2180*/  IMAD.MOV.U32 R23, RZ, RZ, R21 ;  /* 0x000000ffff177224 */ /* 0x000fc400078e0015 */
[----:B------:R-:W-:Y:S02]  /*2190*/  IMAD.MOV.U32 R202, RZ, RZ, R200 ;  /* 0x000000ffffca7224 */ /* 0x000fe400078e00c8 */
[----:B------:R-:W-:Y:S01]  /*21a0*/  IMAD.MOV.U32 R203, RZ, RZ, R201 ;  /* 0x000000ffffcb7224 */ /* 0x000fe200078e00c9 */
[----:B------:R-:W-:Y:S01]  /*21b0*/  STL.128 [R1+0x20], R20 ;  /* 0x0000201401007387 */ /* 0x000fe20000100c00 */
[----:B------:R-:W-:Y:S01]  /*21c0*/  IMAD.MOV.U32 R206, RZ, RZ, R204 ;  /* 0x000000ffffce7224 */ /* 0x000fe200078e00cc */
[----:B-1----:R-:W-:Y:S01]  /*21d0*/  WARPGROUP.ARRIVE ;  /* 0x00000000000079c5 */ /* 0x002fe20000000000 */
[----:B------:R-:W-:Y:S01]  /*21e0*/  IMAD.MOV.U32 R207, RZ, RZ, R205 ;  /* 0x000000ffffcf7224 */ /* 0x000fe200078e00cd */
[----:B------:R-:W-:Y:S04]  /*21f0*/  STL.128 [R1+0x40], R200 ;  /* 0x000040c801007387 */ /* 0x000fe80000100c00 */
[----:B------:R-:W-:Y:S01]  /*2200*/  HGMMA.64x128x16.F32 R24, gdesc[UR16], RZ, !UPT, gsb0 ;  /* 0x01e00000101879f0 */ /* 0x000fe2000c0008ff */
[----:B------:R-:W-:Y:S01]  /*2210*/  UIADD3 UR16, UR21, 0x302, URZ ;  /* 0x0000030215107890 */ /* 0x000fe2000fffe03f */
[----:B------:R-:W-:Y:S01]  /*2220*/  STL.128 [R1+0x50], R204 ;  /* 0x000050cc01007387 */ /* 0x000fe20000100c00 */
[----:B------:R-:W-:Y:S01]  /*2230*/  UIADD3 UR18, UR22, 0x2, URZ ;  /* 0x0000000216127890 */ /* 0x000fe2000fffe03f */
[----:B------:R-:W-:Y:S01]  /*2240*/  UMOV UR17, 0x80000020 ;  /* 0x8000002000117882 */ /* 0x000fe20000000000 */
[----:B------:R-:W-:Y:S01]  /*2250*/  UMOV UR19, 0x80000020 ;  /* 0x8000002000137882 */ /* 0x000fe20000000000 */
[C---:B--2---:R-:W-:Y:S01]  /*2260*/  FMUL R4, R12.reuse, R4 ;  /* 0x000000040c047220 */ /* 0x044fe20000400000 */
[----:B------:R-:W-:-:S03]  /*2270*/  FMUL R5, R12, R5 ;  /* 0x000000050c057220 */ /* 0x000fc60000400000 */
[----:B------:R-:W-:Y:S02]  /*2280*/  IMAD.MOV.U32 R6, RZ, RZ, R4 ;  /* 0x000000ffff067224 */ /* 0x000fe400078e0004 */
[----:B------:R-:W-:-:S05]  /*2290*/  IMAD.MOV.U32 R7, RZ, RZ, R5 ;  /* 0x000000ffff077224 */ /* 0x000fca00078e0005 */
[----:B------:R-:W-:Y:S01]  /*22a0*/  STL.128 [R1+0x60], R4 ;  /* 0x0000600401007387 */ /* 0x000fe20000100c00 */
[----:B------:R-:W-:-:S03]  /*22b0*/  WARPGROUP.DEPBAR.LE gsb0, 0x0 ;  /* 0x00008000000079c5 */ /* 0x000fc60000010000 */
[----:B------:R-:W1:Y:S04]  /*22c0*/  LDS.64 R8, [R13+0x440e0] ;  /* 0x0440e0000d087984 */ /* 0x000e680000000a00 */
[----:B------:R-:W2:Y:S01]  /*22d0*/  LDS.64 R14, [R13+0x44100] ;  /* 0x044100000d0e7984 */ /* 0x000ea20000000a00 */
[----:B------:R-:W-:-:S06]  /*22e0*/  WARPGROUP.ARRIVE ;  /* 0x00000000000079c5 */ /* 0x000fcc0000000000 */
[----:B------:R-:W-:Y:S01]  /*22f0*/  HGMMA.64x128x16.F32 R24, gdesc[UR16], R24, gsb0 ;  /* 0x01e00000101879f0 */ /* 0x000fe20008000818 */
[----:B------:R-:W-:Y:S02]  /*2300*/  UIADD3 UR16, UR21, 0x400, URZ ;  /* 0x0000040015107890 */ /* 0x000fe4000fffe03f */
[----:B------:R-:W-:Y:S01]  /*2310*/  UIADD3 UR18, UR22, 0x200, URZ ;  /* 0x0000020016127890 */ /* 0x000fe2000fffe03f */
[----:B------:R-:W-:Y:S01]  /*2320*/  UMOV UR17, 0x80000020 ;  /* 0x8000002000117882 */ /* 0x000fe20000000000 */
[----:B------:R-:W-:Y:S01]  /*2330*/  UMOV UR19, 0x80000020 ;  /* 0x8000002000137882 */ /* 0x000fe20000000000 */
[C---:B-1----:R-:W-:Y:S01]  /*2340*/  FMUL R8, R12.reuse, R8 ;  /* 0x000000080c087220 */ /* 0x042fe20000400000 */
[C---:B------:R-:W-:Y:S01]  /*2350*/  FMUL R9, R12.reuse, R9 ;  /* 0x000000090c097220 */ /* 0x040fe20000400000 */
[C---:B--2---:R-:W-:Y:S01]  /*2360*/  FMUL R4, R12.reuse, R14 ;  /* 0x0000000e0c047220 */ /* 0x044fe20000400000 */
[----:B------:R-:W-:Y:S01]  /*2370*/  FMUL R5, R12, R15 ;  /* 0x0000000f0c057220 */ /* 0x000fe20000400000 */
[----:B------:R-:W-:-:S02]  /*2380*/  IMAD.MOV.U32 R10, RZ, RZ, R8 ;  /* 0x000000ffff0a7224 */ /* 0x000fc400078e0008 */
[----:B------:R-:W-:Y:S02]  /*2390*/  IMAD.MOV.U32 R11, RZ, RZ, R9 ;  /* 0x000000ffff0b7224 */ /* 0x000fe400078e0009 */
[----:B------:R-:W-:Y:S02]  /*23a0*/  IMAD.MOV.U32 R6, RZ, RZ, R4 ;  /* 0x000000ffff067224 */ /* 0x000fe400078e0004 */
[----:B------:R-:W-:Y:S01]  /*23b0*/  IMAD.MOV.U32 R7, RZ, RZ, R5 ;  /* 0x000000ffff077224 */ /* 0x000fe200078e0005 */
[----:B------:R-:W-:Y:S04]  /*23c0*/  STL.128 [R1+0x70], R8 ;  /* 0x0000700801007387 */ /* 0x000fe80000100c00 */
        /* <DEDUP_REMOVED lines=11> */
[----:B------:R-:W-:-:S03]  /*2480*/  FMUL R9, R12, R9 ;  /* 0x000000090c097220 */ /* 0x000fc60000400000 */
[----:B------:R-:W-:Y:S02]  /*2490*/  IMAD.MOV.U32 R10, RZ, RZ, R8 ;  /* 0x000000ffff0a7224 */ /* 0x000fe400078e0008 */
[C---:B--2---:R-:W-:Y:S01]  /*24a0*/  FMUL R4, R12.reuse, R4 ;  /* 0x000000040c047220 */ /* 0x044fe20000400000 */
[----:B------:R-:W-:Y:S02]  /*24b0*/  IMAD.MOV.U32 R11, RZ, RZ, R9 ;  /* 0x000000ffff0b7224 */ /* 0x000fe400078e0009 */
[----:B------:R-:W-:Y:S01]  /*24c0*/  FMUL R5, R12, R5 ;  /* 0x000000050c057220 */ /* 0x000fe20000400000 */
[----:B------:R-:W-:Y:S02]  /*24d0*/  IMAD.MOV.U32 R6, RZ, RZ, R4 ;  /* 0x000000ffff067224 */ /* 0x000fe400078e0004 */
[----:B------:R-:W-:Y:S01]  /*24e0*/  STL.128 [R1+0x90], R8 ;  /* 0x0000900801007387 */ /* 0x000fe20000100c00 */
        /* <DEDUP_REMOVED lines=26> */
[----:B------:R-:W-:Y:S02]  /*2690*/  ULEA UR17, UR37, UR38, 0x1 ;  /* 0x0000002625117291 */ /* 0x000fe4000f8e083f */
[----:B------:R-:W-:Y:S02]  /*26a0*/  UIADD3 UR16, UR21, 0x502, URZ ;  /* 0x0000050215107890 */ /* 0x000fe4000fffe03f */
[----:B------:R-:W-:Y:S02]  /*26b0*/  UIADD3 UR18, UR22, 0x402, URZ ;  /* 0x0000040216127890 */ /* 0x000fe4000fffe03f */
[----:B------:R-:W-:Y:S01]  /*26c0*/  ULEA UR21, UR17, UR12, 0x3 ;  /* 0x0000000c11157291 */ /* 0x000fe2000f8e183f */
[----:B------:R-:W-:Y:S02]  /*26d0*/  UMOV UR19, 0x80000020 ;  /* 0x8000002000137882 */ /* 0x000fe40000000000 */
        /* <DEDUP_REMOVED lines=10> */
[----:B------:R1:W-:Y:S02]  /*2780*/  STL.128 [R1+0xe0], R4 ;  /* 0x0000e00401007387 */ /* 0x0003e40000100c00 */
[----:B-1----:R-:W-:-:S05]  /*2790*/  IMAD.U32 R4, RZ, RZ, UR7 ;  /* 0x00000007ff047e24 */ /* 0x002fca000f8e00ff */
[----:B------:R-:W-:Y:S01]  /*27a0*/  SHF.L.U32 R4, R4, 0x1f, RZ ;  /* 0x0000001f04047819 */ /* 0x000fe200000006ff */
[----:B------:R-:W-:Y:S02]  /*27b0*/  WARPGROUP.DEPBAR.LE gsb0, 0x0 ;  /* 0x00008000000079c5 */ /* 0x000fe40000010000 */
[----:B------:R-:W1:Y:S01]  /*27c0*/  LDS.64 R8, [R13+0x441e0] ;  /* 0x0441e0000d087984 */ /* 0x000e620000000a00 */
[----:B------:R-:W-:-:S06]  /*27d0*/  WARPGROUP.ARRIVE ;  /* 0x00000000000079c5 */ /* 0x000fcc0000000000 */
[----:B------:R-:W-:Y:S01]  /*27e0*/  HGMMA.64x128x16.F32 R24, gdesc[UR16], R24, gsb0 ;  /* 0x01e00000101879f0 */ /* 0x000fe20008000818 */
[C---:B-1----:R-:W-:Y:S01]  /*27f0*/  FMUL R8, R12.reuse, R8 ;  /* 0x000000080c087220 */ /* 0x042fe20000400000 */
[----:B------:R-:W-:-:S03]  /*2800*/  FMUL R9, R12, R9 ;  /* 0x000000090c097220 */ /* 0x000fc60000400000 */
[----:B------:R-:W-:Y:S02]  /*2810*/  IMAD.MOV.U32 R10, RZ, RZ, R8 ;  /* 0x000000ffff0a7224 */ /* 0x000fe400078e0008 */
[----:B------:R-:W-:-:S05]  /*2820*/  IMAD.MOV.U32 R11, RZ, RZ, R9 ;  /* 0x000000ffff0b7224 */ /* 0x000fca00078e0009 */
[----:B------:R1:W-:Y:S01]  /*2830*/  STL.128 [R1+0xf0], R8 ;  /* 0x0000f00801007387 */ /* 0x0003e20000100c00 */
[----:B------:R-:W-:Y:S02]  /*2840*/  WARPGROUP.DEPBAR.LE gsb0, 0x0 ;  /* 0x00008000000079c5 */ /* 0x000fe40000010000 */
[----:B------:R-:W2:Y:S02]  /*2850*/  SYNCS.PHASECHK.TRANS64.TRYWAIT P1, [UR21], R4 ;  /* 0x00000004ff0075a7 */ /* 0x000ea40008020155 */
[----:B-12---:R-:W-:Y:S05]  /*2860*/  @!P1 BRA `(.L_x_23) ;  /* 0x000000ac00c09947 */ /* 0x006fea0003800000 */
.L_x_132:
[----:B------:R-:W2:Y:S01]  /*2870*/  LDL.128 R12, [R1+0x20] ;  /* 0x00002000010c7983 */ /* 0x000ea20000100c00 */
[C---:B-1----:R-:W-:Y:S01]  /*2880*/  VIADD R4, R2.reuse, 0x8 ;  /* 0x0000000802047836 */ /* 0x042fe20000000000 */
[----:B------:R-:W-:Y:S02]  /*2890*/  ISETP.GE.AND P6, PT, R2, UR31, PT ;  /* 0x0000001f02007c0c */ /* 0x000fe4000bfc6270 */
[----:B------:R-:W3:Y:S02]  /*28a0*/  LDL.128 R8, [R1] ;  /* 0x0000000001087983 */ /* 0x000ee40000100c00 */
[----:B------:R-:W-:Y:S02]  /*28b0*/  ISETP.GE.AND P5, PT, R4, UR31, PT ;  /* 0x0000001f04007c0c */ /* 0x000fe4000bfa6270 */
[----:B------:R-:W-:Y:S01]  /*28c0*/  FSEL R20, R89, -INF , !P6 ;  /* 0xff80000059147808 */ /* 0x000fe20007000000 */
[----:B------:R-:W4:Y:S01]  /*28d0*/  LDL.128 R4, [R1+0x10] ;  /* 0x0000100001047983 */ /* 0x000f220000100c00 */
[----:B------:R-:W-:-:S02]  /*28e0*/  FSEL R17, R90, -INF , !P5 ;  /* 0xff8000005a117808 */ /* 0x000fc40006800000 */
[----:B------:R-:W-:Y:S02]  /*28f0*/  FSEL R18, R91, -INF , !P5 ;  /* 0xff8000005b127808 */ /* 0x000fe40006800000 */
[----:B------:R-:W-:Y:S02]  /*2900*/  FSEL R21, R92, -INF , !P6 ;  /* 0xff8000005c157808 */ /* 0x000fe40007000000 */
[----:B------:R-:W-:Y:S02]  /*2910*/  FSEL R89, R96, -INF , !P6 ;  /* 0xff80000060597808 */ /* 0x000fe40007000000 */
[----:B------:R-:W-:Y:S02]  /*2920*/  FSEL R90, R97, -INF , !P6 ;  /* 0xff800000615a7808 */ /* 0x000fe40007000000 */
[----:B------:R-:W-:Y:S02]  /*2930*/  FSEL R91, R98, -INF , !P5 ;  /* 0xff800000625b7808 */ /* 0x000fe40006800000 */
[----:B------:R-:W-:-:S02]  /*2940*/  FSEL R92, R99, -INF , !P5 ;  /* 0xff800000635c7808 */ /* 0x000fc40006800000 */
[----:B------:R-:W-:Y:S02]  /*2950*/  FSEL R19, R88, -INF , !P6 ;  /* 0xff80000058137808 */ /* 0x000fe40007000000 */
[----:B------:R-:W-:Y:S01]  /*2960*/  FSEL R22, R93, -INF , !P6 ;  /* 0xff8000005d167808 */ /* 0x000fe20007000000 */
[----:B--2---:R-:W-:Y:S01]  /*2970*/  FFMA R89, R89, UR9, -R12 ;  /* 0x0000000959597c23 */ /* 0x004fe2000800080c */
[----:B------:R-:W-:Y:S01]  /*2980*/  FFMA R90, R90, UR9, -R13 ;  /* 0x000000095a5a7c23 */ /* 0x000fe2000800080d */
[----:B------:R-:W-:Y:S01]  /*2990*/  FFMA R91, R91, UR9, -R14 ;  /* 0x000000095b5b7c23 */ /* 0x000fe2000800080e */
[----:B------:R-:W-:Y:S01]  /*29a0*/  FFMA R92, R92, UR9, -R15 ;  /* 0x000000095c5c7c23 */ /* 0x000fe2000800080f */
[----:B------:R-:W-:Y:S01]  /*29b0*/  FSEL R23, R94, -INF , !P5 ;  /* 0xff8000005e177808 */ /* 0x000fe20006800000 */
[----:B------:R-:W2:Y:S01]  /*29c0*/  LDL.128 R12, [R1+0x40] ;  /* 0x00004000010c7983 */ /* 0x000ea20000100c00 */
[----:B------:R-:W-:Y:S01]  /*29d0*/  FSEL R88, R95, -INF , !P5 ;  /* 0xff8000005f587808 */ /* 0x000fe20006800000 */
[----:B---3--:R-:W-:Y:S01]  /*29e0*/  FFMA R17, R17, UR9, -R10 ;  /* 0x0000000911117c23 */ /* 0x008fe2000800080a */
[----:B------:R-:W-:Y:S01]  /*29f0*/  FSEL R93, R100, -INF , !P6 ;  /* 0xff800000645d7808 */ /* 0x000fe20007000000 */
[----:B------:R-:W-:Y:S01]  /*2a00*/  FFMA R18, R18, UR9, -R11 ;  /* 0x0000000912127c23 */ /* 0x000fe2000800080b */
[----:B------:R-:W-:Y:S01]  /*2a10*/  FSEL R94, R101, -INF , !P6 ;  /* 0xff800000655e7808 */ /* 0x000fe20007000000 */
[----:B------:R-:W-:Y:S01]  /*2a20*/  FFMA R19, R19, UR9, -R8 ;  /* 0x0000000913137c23 */ /* 0x000fe20008000808 */
[----:B------:R-:W-:Y:S01]  /*2a30*/  FSEL R95, R102, -INF , !P5 ;  /* 0xff800000665f7808 */ /* 0x000fe20006800000 */
[----:B------:R-:W-:Y:S01]  /*2a40*/  FFMA R20, R20, UR9, -R9 ;  /* 0x0000000914147c23 */ /* 0x000fe20008000809 */
[----:B------:R-:W-:Y:S01]  /*2a50*/  FSEL R100, R103, -INF , !P5 ;  /* 0xff80000067647808 */ /* 0x000fe20006800000 */
[----:B------:R-:W3:Y:S01]  /*2a60*/  LDL.128 R8, [R1+0x30] ;  /* 0x0000300001087983 */ /* 0x000ee20000100c00 */
[----:B------:R-:W-:Y:S01]  /*2a70*/  FSEL R101, R104, -INF , !P6 ;  /* 0xff80000068657808 */ /* 0x000fe20007000000 */
[----:B----4-:R-:W-:Y:S01]  /*2a80*/  FFMA R21, R21, UR9, -R4 ;  /* 0x0000000915157c23 */ /* 0x010fe20008000804 */
[----:B------:R-:W-:Y:S01]  /*2a90*/  FSEL R102, R105, -INF , !P6 ;  /* 0xff80000069667808 */ /* 0x000fe20007000000 */
[----:B------:R-:W-:Y:S01]  /*2aa0*/  FFMA R22, R22, UR9, -R5 ;  /* 0x0000000916167c23 */ /* 0x000fe20008000805 */
[----:B------:R-:W-:-:S02]  /*2ab0*/  FSEL R103, R106, -INF , !P5 ;  /* 0xff8000006a677808 */ /* 0x000fc40006800000 */
[----:B------:R-:W-:Y:S01]  /*2ac0*/  FSEL R104, R107, -INF , !P5 ;  /* 0xff8000006b687808 */ /* 0x000fe20006800000 */
[----:B--2---:R-:W-:Y:S01]  /*2ad0*/  FFMA R101, R101, UR9, -R12 ;  /* 0x0000000965657c23 */ /* 0x004fe2000800080c */
[----:B------:R-:W-:Y:S01]  /*2ae0*/  FFMA R102, R102, UR9, -R13 ;  /* 0x0000000966667c23 */ /* 0x000fe2000800080d */
[----:B------:R-:W-:Y:S02]  /*2af0*/  FFMA R103, R103, UR9, -R14 ;  /* 0x0000000967677c23 */ /* 0x000fe4000800080e */
[----:B------:R-:W-:Y:S02]  /*2b00*/  FFMA R104, R104, UR9, -R15 ;  /* 0x0000000968687c23 */ /* 0x000fe4000800080f */
[----:B------:R-:W2:Y:S01]  /*2b10*/  LDL.128 R12, [R1+0x60] ;  /* 0x00006000010c7983 */ /* 0x000ea20000100c00 */
[----:B------:R-:W-:Y:S02]  /*2b20*/  FSEL R105, R108, -INF , !P6 ;  /* 0xff8000006c697808 */ /* 0x000fe40007000000 */
[----:B------:R-:W-:-:S02]  /*2b30*/  FSEL R106, R109, -INF , !P6 ;  /* 0xff8000006d6a7808 */ /* 0x000fc40007000000 */
[----:B------:R-:W-:Y:S02]  /*2b40*/  FSEL R107, R110, -INF , !P5 ;  /* 0xff8000006e6b7808 */ /* 0x000fe40006800000 */
[----:B------:R-:W-:Y:S02]  /*2b50*/  FSEL R108, R111, -INF , !P5 ;  /* 0xff8000006f6c7808 */ /* 0x000fe40006800000 */
[----:B------:R-:W-:Y:S02]  /*2b60*/  FSEL R109, R112, -INF , !P6 ;  /* 0xff800000706d7808 */ /* 0x000fe40007000000 */
[----:B------:R-:W-:Y:S02]  /*2b70*/  FSEL R110, R113, -INF , !P6 ;  /* 0xff800000716e7808 */ /* 0x000fe40007000000 */
[----:B------:R-:W-:Y:S02]  /*2b80*/  FSEL R111, R114, -INF , !P5 ;  /* 0xff800000726f7808 */ /* 0x000fe40006800000 */
[----:B------:R-:W-:Y:S01]  /*2b90*/  FSEL R112, R115, -INF , !P5 ;  /* 0xff80000073707808 */ /* 0x000fe20006800000 */
[----:B--2---:R-:W-:Y:S01]  /*2ba0*/  FFMA R109, R109, UR9, -R12 ;  /* 0x000000096d6d7c23 */ /* 0x004fe2000800080c */
[----:B------:R-:W-:Y:S01]  /*2bb0*/  FFMA R110, R110, UR9, -R13 ;  /* 0x000000096e6e7c23 */ /* 0x000fe2000800080d */
[----:B------:R-:W-:-:S02]  /*2bc0*/  FFMA R111, R111, UR9, -R14 ;  /* 0x000000096f6f7c23 */ /* 0x000fc4000800080e */
[----:B------:R-:W-:Y:S02]  /*2bd0*/  FFMA R112, R112, UR9, -R15 ;  /* 0x0000000970707c23 */ /* 0x000fe4000800080f */
[----:B------:R-:W2:Y:S01]  /*2be0*/  LDL.128 R12, [R1+0x80] ;  /* 0x00008000010c7983 */ /* 0x000ea20000100c00 */
[----:B------:R-:W-:Y:S01]  /*2bf0*/  FFMA R23, R23, UR9, -R6 ;  /* 0x0000000917177c23 */ /* 0x000fe20008000806 */
[----:B------:R-:W-:Y:S02]  /*2c00*/  FFMA R88, R88, UR9, -R7 ;  /* 0x0000000958587c23 */ /* 0x000fe40008000807 */
[----:B------:R-:W4:Y:S01]  /*2c10*/  LDL.128 R4, [R1+0x50] ;  /* 0x0000500001047983 */ /* 0x000f220000100c00 */
[----:B------:R-:W-:Y:S02]  /*2c20*/  FSEL R113, R116, -INF , !P6 ;  /* 0xff80000074717808 */ /* 0x000fe40007000000 */
[----:B------:R-:W-:Y:S02]  /*2c30*/  FSEL R114, R117, -INF , !P6 ;  /* 0xff80000075727808 */ /* 0x000fe40007000000 */
[----:B------:R-:W-:-:S02]  /*2c40*/  FSEL R115, R118, -INF , !P5 ;  /* 0xff80000076737808 */ /* 0x000fc40006800000 */
[----:B------:R-:W-:Y:S02]  /*2c50*/  FSEL R116, R119, -INF , !P5 ;  /* 0xff80000077747808 */ /* 0x000fe40006800000 */
[----:B------:R-:W-:Y:S02]  /*2c60*/  FSEL R117, R120, -INF , !P6 ;  /* 0xff80000078757808 */ /* 0x000fe40007000000 */
[----:B------:R-:W-:Y:S02]  /*2c70*/  FSEL R118, R121, -INF , !P6 ;  /* 0xff80000079767808 */ /* 0x000fe40007000000 */
[----:B------:R-:W-:Y:S02]  /*2c80*/  FSEL R119, R122, -INF , !P5 ;  /* 0xff8000007a777808 */ /* 0x000fe40006800000 */
[----:B------:R-:W-:Y:S01]  /*2c90*/  FSEL R120, R123, -INF , !P5 ;  /* 0xff8000007b787808 */ /* 0x000fe20006800000 */
[----:B---3--:R-:W-:Y:S01]  /*2ca0*/  FFMA R93, R93, UR9, -R8 ;  /* 0x000000095d5d7c23 */ /* 0x008fe20008000808 */
[----:B------:R-:W-:Y:S01]  /*2cb0*/  FFMA R94, R94, UR9, -R9 ;  /* 0x000000095e5e7c23 */ /* 0x000fe20008000809 */
[----:B------:R-:W-:Y:S01]  /*2cc0*/  FFMA R95, R95, UR9, -R10 ;  /* 0x000000095f5f7c23 */ /* 0x000fe2000800080a */
[----:B------:R-:W-:-:S02]  /*2cd0*/  FFMA R100, R100, UR9, -R11 ;  /* 0x0000000964647c23 */ /* 0x000fc4000800080b */
[----:B------:R-:W3:Y:S01]  /*2ce0*/  LDL.128 R8, [R1+0x70] ;  /* 0x0000700001087983 */ /* 0x000ee20000100c00 */
[----:B--2---:R-:W-:Y:S01]  /*2cf0*/  FFMA R117, R117, UR9, -R12 ;  /* 0x0000000975757c23 */ /* 0x004fe2000800080c */
[----:B------:R-:W-:Y:S01]  /*2d00*/  FFMA R118, R118, UR9, -R13 ;  /* 0x0000000976767c23 */ /* 0x000fe2000800080d */
[----:B------:R-:W-:Y:S01]  /*2d10*/  FFMA R119, R119, UR9, -R14 ;  /* 0x0000000977777c23 */ /* 0x000fe2000800080e */
[----:B------:R-:W-:Y:S02]  /*2d20*/  FFMA R120, R120, UR9, -R15 ;  /* 0x0000000978787c23 */ /* 0x000fe4000800080f */
[----:B------:R-:W2:Y:S01]  /*2d30*/  LDL.128 R12, [R1+0xa0] ;  /* 0x0000a000010c7983 */ /* 0x000ea20000100c00 */
[----:B----4-:R-:W-:Y:S01]  /*2d40*/  FFMA R105, R105, UR9, -R4 ;  /* 0x0000000969697c23 */ /* 0x010fe20008000804 */
[----:B------:R-:W-:Y:S01]  /*2d50*/  FFMA R106, R106, UR9, -R5 ;  /* 0x000000096a6a7c23 */ /* 0x000fe20008000805 */
[----:B------:R-:W-:Y:S01]  /*2d60*/  FFMA R107, R107, UR9, -R6 ;  /* 0x000000096b6b7c23 */ /* 0x000fe20008000806 */
[----:B------:R-:W-:-:S02]  /*2d70*/  FFMA R108, R108, UR9, -R7 ;  /* 0x000000096c6c7c23 */ /* 0x000fc40008000807 */
[----:B------:R-:W4:Y:S01]  /*2d80*/  LDL.128 R4, [R1+0x90] ;  /* 0x0000900001047983 */ /* 0x000f220000100c00 */
        /* <DEDUP_REMOVED lines=8> */
[----:B---3--:R-:W-:Y:S01]  /*2e10*/  FFMA R113, R113, UR9, -R8 ;  /* 0x0000000971717c23 */ /* 0x008fe20008000808 */
[----:B------:R-:W-:Y:S01]  /*2e20*/  FFMA R114, R114, UR9, -R9 ;  /* 0x0000000972727c23 */ /* 0x000fe20008000809 */
[----:B------:R-:W-:Y:S01]  /*2e30*/  FFMA R115, R115, UR9, -R10 ;  /* 0x0000000973737c23 */ /* 0x000fe2000800080a */
[----:B------:R-:W-:Y:S02]  /*2e40*/  FFMA R116, R116, UR9, -R11 ;  /* 0x0000000974747c23 */ /* 0x000fe4000800080b */
[----:B------:R-:W3:Y:S01]  /*2e50*/  LDL.128 R8, [R1+0xb0] ;  /* 0x0000b00001087983 */ /* 0x000ee20000100c00 */
[----:B--2---:R-:W-:Y:S01]  /*2e60*/  FFMA R125, R125, UR9, -R12 ;  /* 0x000000097d7d7c23 */ /* 0x004fe2000800080c */
[----:B------:R-:W-:Y:S01]  /*2e70*/  FFMA R126, R126, UR9, -R13 ;  /* 0x000000097e7e7c23 */ /* 0x000fe2000800080d */
[----:B------:R-:W-:Y:S01]  /*2e80*/  FFMA R127, R127, UR9, -R14 ;  /* 0x000000097f7f7c23 */ /* 0x000fe2000800080e */
[----:B------:R-:W-:-:S02]  /*2e90*/  FFMA R128, R128, UR9, -R15 ;  /* 0x0000000980807c23 */ /* 0x000fc4000800080f */
[----:B------:R-:W2:Y:S01]  /*2ea0*/  LDL.128 R12, [R1+0xc0] ;  /* 0x0000c000010c7983 */ /* 0x000ea20000100c00 */
[----:B----4-:R-:W-:Y:S01]  /*2eb0*/  FFMA R121, R121, UR9, -R4 ;  /* 0x0000000979797c23 */ /* 0x010fe20008000804 */
[----:B------:R-:W-:Y:S01]  /*2ec0*/  FFMA R122, R122, UR9, -R5 ;  /* 0x000000097a7a7c23 */ /* 0x000fe20008000805 */
        /* <DEDUP_REMOVED lines=16> */
[----:B------:R-:W-:Y:S02]  /*2fd0*/  FSETP.GEU.AND P2, PT, R20, -126, PT ;  /* 0xc2fc00001400780b */ /* 0x000fe40003f4e000 */
[----:B------:R-:W-:Y:S01]  /*2fe0*/  FSETP.GEU.AND P1, PT, R19, -126, PT ;  /* 0xc2fc00001300780b */ /* 0x000fe20003f2e000 */
[----:B--2---:R-:W-:Y:S01]  /*2ff0*/  FFMA R133, R133, UR9, -R12 ;  /* 0x0000000985857c23 */ /* 0x004fe2000800080c */
[----:B------:R-:W-:Y:S01]  /*3000*/  FFMA R134, R134, UR9, -R13 ;  /* 0x0000000986867c23 */ /* 0x000fe2000800080d */
[----:B------:R-:W-:Y:S01]  /*3010*/  FFMA R135, R135, UR9, -R14 ;  /* 0x0000000987877c23 */ /* 0x000fe2000800080e */
[----:B------:R-:W-:Y:S02]  /*3020*/  FFMA R136, R136, UR9, -R15 ;  /* 0x0000000988887c23 */ /* 0x000fe4000800080f */
[----:B------:R-:W2:Y:S05]  /*3030*/  LDL.128 R12, [R1+0xe0] ;  /* 0x0000e000010c7983 */ /* 0x000eaa0000100c00 */
[----:B------:R-:W-:-:S02]  /*3040*/  @!P2 FMUL R20, R20, 0.5 ;  /* 0x3f0000001414a820 */ /* 0x000fc40000400000 */
[----:B------:R-:W-:Y:S01]  /*3050*/  @!P1 FMUL R19, R19, 0.5 ;  /* 0x3f00000013139820 */ /* 0x000fe20000400000 */
[----:B------:R-:W-:Y:S02]  /*3060*/  FSEL R137, R140, -INF , !P6 ;  /* 0xff8000008c897808 */ /* 0x000fe40007000000 */
[----:B------:R-:W-:Y:S01]  /*3070*/  FSEL R138, R141, -INF , !P6 ;  /* 0xff8000008d8a7808 */ /* 0x000fe20007000000 */
[----:B------:R-:W1:Y:S02]  /*3080*/  MUFU.EX2 R139, R19 ;  /* 0x00000013008b7308 */ /* 0x000e640000000800 */
[----:B----4-:R-:W-:Y:S01]  /*3090*/  FFMA R137, R137, UR9, -R4 ;  /* 0x0000000989897c23 */ /* 0x010fe20008000804 */
[----:B------:R-:W-:Y:S01]  /*30a0*/  FSEL R4, R143, -INF , !P5 ;  /* 0xff8000008f047808 */ /* 0x000fe20006800000 */
[----:B------:R-:W-:-:S04]  /*30b0*/  FFMA R138, R138, UR9, -R5 ;  /* 0x000000098a8a7c23 */ /* 0x000fc80008000805 */
[----:B------:R-:W4:Y:S01]  /*30c0*/  MUFU.EX2 R20, R20 ;  /* 0x0000001400147308 */ /* 0x000f220000000800 */
[----:B------:R-:W-:Y:S01]  /*30d0*/  FSEL R5, R142, -INF , !P5 ;  /* 0xff8000008e057808 */ /* 0x000fe20006800000 */
[----:B------:R-:W-:Y:S01]  /*30e0*/  FFMA R7, R4, UR9, -R7 ;  /* 0x0000000904077c23 */ /* 0x000fe20008000807 */
[----:B------:R-:W-:Y:S02]  /*30f0*/  FSEL R4, R145, -INF , !P6 ;  /* 0xff80000091047808 */ /* 0x000fe40007000000 */
[----:B------:R-:W-:Y:S01]  /*3100*/  FSEL R97, R148, -INF , !P6 ;  /* 0xff80000094617808 */ /* 0x000fe20007000000 */
[----:B------:R-:W-:Y:S01]  /*3110*/  FFMA R6, R5, UR9, -R6 ;  /* 0x0000000905067c23 */ /* 0x000fe20008000806 */
[----:B------:R-:W-:Y:S02]  /*3120*/  FSEL R5, R144, -INF , !P6 ;  /* 0xff80000090057808 */ /* 0x000fe40007000000 */
[----:B------:R-:W-:Y:S01]  /*3130*/  FSEL R96, R151, -INF , !P5 ;  /* 0xff80000097607808 */ /* 0x000fe20006800000 */
[----:B---3--:R-:W-:Y:S01]  /*3140*/  FFMA R8, R97, UR9, -R8 ;  /* 0x0000000961087c23 */ /* 0x008fe20008000808 */
[----:B------:R-:W-:Y:S01]  /*3150*/  FSEL R97, R150, -INF , !P5 ;  /* 0xff80000096617808 */ /* 0x000fe20006800000 */
[----:B-1----:R-:W-:Y:S01]  /*3160*/  @!P1 FMUL R139, R139, R139 ;  /* 0x0000008b8b8b9220 */ /* 0x002fe20000400000 */
[----:B------:R-:W-:-:S02]  /*3170*/  FSEL R98, R149, -INF , !P6 ;  /* 0xff80000095627808 */ /* 0x000fc40007000000 */
[----:B------:R-:W-:Y:S01]  /*3180*/  FSETP.GEU.AND P6, PT, R22, -126, PT ;  /* 0xc2fc00001600780b */ /* 0x000fe20003fce000 */
[----:B----4-:R-:W-:Y:S01]  /*3190*/  @!P2 FMUL R20, R20, R20 ;  /* 0x000000141414a220 */ /* 0x010fe20000400000 */
[----:B------:R-:W-:Y:S02]  /*31a0*/  FSETP.GEU.AND P1, PT, R23, -126, PT ;  /* 0xc2fc00001700780b */ /* 0x000fe40003f2e000 */
[----:B------:R-:W-:Y:S02]  /*31b0*/  FSETP.GEU.AND P2, PT, R88, -126, PT ;  /* 0xc2fc00005800780b */ /* 0x000fe40003f4e000 */
[----:B------:R-:W-:Y:S02]  /*31c0*/  FSETP.GEU.AND P3, PT, R17, -126, PT ;  /* 0xc2fc00001100780b */ /* 0x000fe40003f6e000 */
[----:B------:R-:W-:-:S05]  /*31d0*/  FSETP.GEU.AND P4, PT, R18, -126, PT ;  /* 0xc2fc00001200780b */ /* 0x000fca0003f8e000 */
[----:B------:R-:W-:Y:S02]  /*31e0*/  @!P6 FMUL R22, R22, 0.5 ;  /* 0x3f0000001616e820 */ /* 0x000fe40000400000 */
[----:B------:R-:W-:Y:S02]  /*31f0*/  @!P1 FMUL R23, R23, 0.5 ;  /* 0x3f00000017179820 */ /* 0x000fe40000400000 */
[----:B------:R-:W-:Y:S02]  /*3200*/  @!P2 FMUL R88, R88, 0.5 ;  /* 0x3f0000005858a820 */ /* 0x000fe40000400000 */
[----:B------:R-:W-:Y:S02]  /*3210*/  @!P3 FMUL R17, R17, 0.5 ;  /* 0x3f0000001111b820 */ /* 0x000fe40000400000 */
[----:B------:R-:W-:Y:S01]  /*3220*/  @!P4 FMUL R18, R18, 0.5 ;  /* 0x3f0000001212c820 */ /* 0x000fe20000400000 */
[----:B------:R-:W-:Y:S01]  /*3230*/  MUFU.EX2 R22, R22 ;  /* 0x0000001600167308 */ /* 0x000fe20000000800 */
[----:B------:R-:W-:-:S02]  /*3240*/  ULOP3.LUT UR21, UR38, 0x1, URZ, 0xc, !UPT ;  /* 0x0000000126157892 */ /* 0x000fc4000f8e0c3f */
[----:B------:R-:W-:-:S05]  /*3250*/  USHF.L.U32 UR16, UR37, 0x1, URZ ;  /* 0x0000000125107899 */ /* 0x000fca000800063f */
[----:B------:R-:W1:Y:S08]  /*3260*/  MUFU.EX2 R140, R17 ;  /* 0x00000011008c7308 */ /* 0x000e700000000800 */
[----:B------:R-:W3:Y:S08]  /*3270*/  MUFU.EX2 R141, R18 ;  /* 0x00000012008d7308 */ /* 0x000ef00000000800 */
[----:B------:R-:W4:Y:S08]  /*3280*/  MUFU.EX2 R23, R23 ;  /* 0x0000001700177308 */ /* 0x000f300000000800 */
[----:B------:R-:W5:Y:S01]  /*3290*/  MUFU.EX2 R88, R88 ;  /* 0x0000005800587308 */ /* 0x000f620000000800 */
[----:B------:R-:W-:-:S04]  /*32a0*/  ULOP3.LUT UR16, UR16, 0xfffffffe, UR21, 0xe2, !UPT ;  /* 0xfffffffe10107892 */ /* 0x000fc8000f8ee215 */
[----:B------:R-:W-:Y:S01]  /*32b0*/  ULEA UR16, UR16, UR12, 0x3 ;  /* 0x0000000c10107291 */ /* 0x000fe2000f8e183f */
[----:B-1----:R-:W-:Y:S01]  /*32c0*/  @!P3 FMUL R140, R140, R140 ;  /* 0x0000008c8c8cb220 */ /* 0x002fe20000400000 */
[----:B---3--:R-:W-:Y:S01]  /*32d0*/  @!P4 FMUL R141, R141, R141 ;  /* 0x0000008d8d8dc220 */ /* 0x008fe20000400000 */
[----:B------:R-:W-:Y:S01]  /*32e0*/  @!P6 FMUL R22, R22, R22 ;  /* 0x000000161616e220 */ /* 0x000fe20000400000 */
[----:B----4-:R-:W-:Y:S01]  /*32f0*/  @!P1 FMUL R23, R23, R23 ;  /* 0x0000001717179220 */ /* 0x010fe20000400000 */
[----:B------:R-:W-:Y:S01]  /*3300*/  ULOP3.LUT UR20, UR20, 0x2000000, URZ, 0xfc, !UPT ;  /* 0x0200000014147892 */ /* 0x000fe2000f8efc3f */
[----:B------:R-:W-:Y:S01]  /*3310*/  FFMA R9, R98, UR9, -R9 ;  /* 0x0000000962097c23 */ /* 0x000fe20008000809 */
[----:B------:R-:W-:Y:S01]  /*3320*/  FFMA R10, R97, UR9, -R10 ;  /* 0x00000009610a7c23 */ /* 0x000fe2000800080a */
[----:B------:R-:W-:Y:S01]  /*3330*/  FFMA R11, R96, UR9, -R11 ;  /* 0x00000009600b7c23 */ /* 0x000fe2000800080b */
[----:B------:R-:W-:Y:S01]  /*3340*/  SYNCS.ARRIVE.TRANS64.A1T0 RZ, [UR16], RZ ;  /* 0x000000ffffff79a7 */ /* 0x000fe20008100010 */
[----:B-----5:R-:W-:Y:S01]  /*3350*/  @!P2 FMUL R88, R88, R88 ;  /* 0x000000585858a220 */ /* 0x020fe20000400000 */
[----:B------:R-:W-:Y:S01]  /*3360*/  F2FP.F16.F32.PACK_AB R96, R20, R139 ;  /* 0x0000008b1460723e */ /* 0x000fe200000000ff */
[----:B------:R-:W-:Y:S01]  /*3370*/  UIMAD UR16, UR11, 0x600, UR20 ;  /* 0x000006000b1078a4 */ /* 0x000fe2000f8e0214 */
[----:B------:R-:W-:-:S02]  /*3380*/  F2FP.F16.F32.PACK_AB R97, R141, R140 ;  /* 0x0000008c8d61723e */ /* 0x000fc400000000ff */
[----:B------:R-:W-:Y:S01]  /*3390*/  F2FP.F16.F32.PACK_AB R99, R88, R23 ;  /* 0x000000175863723e */ /* 0x000fe200000000ff */
[----:B------:R-:W-:-:S03]  /*33a0*/  UMOV UR19, 0x80000020 ;  /* 0x8000002000137882 */ /* 0x000fc60000000000 */
[----:B------:R-:W-:Y:S01]  /*33b0*/  UMOV UR18, UR16 ;  /* 0x0000001000127c82 */ /* 0x000fe20008000000 */
[----:B------:R-:W-:Y:S02]  /*33c0*/  FSETP.GEU.AND P1, PT, R90, -126, PT ;  /* 0xc2fc00005a00780b */ /* 0x000fe40003f2e000 */
[----:B------:R-:W-:-:S11]  /*33d0*/  FSETP.GEU.AND P6, PT, R89, -126, PT ;  /* 0xc2fc00005900780b */ /* 0x000fd60003fce000 */
[----:B------:R-:W-:Y:S02]  /*33e0*/  @!P1 FMUL R90, R90, 0.5 ;  /* 0x3f0000005a5a9820 */ /* 0x000fe40000400000 */
[----:B------:R-:W-:-:S04]  /*33f0*/  @!P6 FMUL R89, R89, 0.5 ;  /* 0x3f0000005959e820 */ /* 0x000fc80000400000 */
[----:B------:R-:W1:Y:S01]  /*3400*/  MUFU.EX2 R90, R90 ;  /* 0x0000005a005a7308 */ /* 0x000e620000000800 */
[----:B------:R-:W-:Y:S02]  /*3410*/  FSETP.GEU.AND P2, PT, R91, -126, PT ;  /* 0xc2fc00005b00780b */ /* 0x000fe40003f4e000 */
[----:B------:R-:W-:Y:S02]  /*3420*/  FSETP.GEU.AND P3, PT, R92, -126, PT ;  /* 0xc2fc00005c00780b */ /* 0x000fe40003f6e000 */
[----:B------:R-:W-:Y:S01]  /*3430*/  FSETP.GEU.AND P4, PT, R93, -126, PT ;  /* 0xc2fc00005d00780b */ /* 0x000fe20003f8e000 */
[----:B-1----:R-:W-:Y:S01]  /*3440*/  @!P1 FMUL R90, R90, R90 ;  /* 0x0000005a5a5a9220 */ /* 0x002fe20000400000 */
[----:B--2---:R-:W-:Y:S01]  /*3450*/  FFMA R12, R5, UR9, -R12 ;  /* 0x00000009050c7c23 */ /* 0x004fe2000800080c */
[----:B------:R-:W-:Y:S01]  /*3460*/  FFMA R13, R4, UR9, -R13 ;  /* 0x00000009040d7c23 */ /* 0x000fe2000800080d */
[----:B------:R-:W-:Y:S02]  /*3470*/  FSEL R5, R146, -INF , !P5 ;  /* 0xff80000092057808 */ /* 0x000fe40006800000 */
[----:B------:R-:W-:-:S02]  /*3480*/  FSEL R4, R147, -INF , !P5 ;  /* 0xff80000093047808 */ /* 0x000fc40006800000 */
[----:B------:R-:W-:-:S13]  /*3490*/  FSETP.GEU.AND P5, PT, R21, -126, PT ;  /* 0xc2fc00001500780b */ /* 0x000fda0003fae000 */
[----:B------:R-:W-:-:S06]  /*34a0*/  @!P5 FMUL R21, R21, 0.5 ;  /* 0x3f0000001515d820 */ /* 0x000fcc0000400000 */
[----:B------:R-:W1:Y:S01]  /*34b0*/  MUFU.EX2 R21, R21 ;  /* 0x0000001500157308 */ /* 0x000e620000000800 */
[----:B------:R-:W-:Y:S01]  /*34c0*/  FFMA R14, R5, UR9, -R14 ;  /* 0x00000009050e7c23 */ /* 0x000fe2000800080e */
[----:B------:R-:W-:Y:S02]  /*34d0*/  IMAD.U32 R5, RZ, RZ, UR11 ;  /* 0x0000000bff057e24 */ /* 0x000fe4000f8e00ff */
[----:B------:R-:W-:Y:S02]  /*34e0*/  FFMA R15, R4, UR9, -R15 ;  /* 0x00000009040f7c23 */ /* 0x000fe4000800080f */
[----:B------:R-:W-:-:S05]  /*34f0*/  IMAD R4, R5, 0x80, R16 ;  /* 0x0000008005047824 */ /* 0x000fca00078e0210 */
[----:B------:R-:W-:-:S05]  /*3500*/  LEA R19, R4, UR36, 0x2 ;  /* 0x0000002404137c11 */ /* 0x000fca000f8e10ff */
[----:B------:R-:W2:Y:S01]  /*3510*/  LDS.64 R4, [R19+0x44000] ;  /* 0x0440000013047984 */ /* 0x000ea20000000a00 */
[----:B-1----:R-:W-:-:S05]  /*3520*/  @!P5 FMUL R21, R21, R21 ;  /* 0x000000151515d220 */ /* 0x002fca0000400000 */
[----:B------:R-:W-:-:S04]  /*3530*/  F2FP.F16.F32.PACK_AB R98, R22, R21 ;  /* 0x000000151662723e */ /* 0x000fc800000000ff */
[----:B------:R-:W-:-:S06]  /*3540*/  WARPGROUP.ARRIVE ;  /* 0x00000000000079c5 */ /* 0x000fcc0000000000 */
[----:B------:R-:W-:Y:S01]  /*3550*/  HGMMA.64x96x16.F32 R152, R96, gdesc[UR16].tnspB, R152, gsb0 ;  /* 0x4160001060987df0 */ /* 0x000fe20008000898 */
[----:B------:R-:W-:Y:S02]  /*3560*/  FSETP.GEU.AND P5, PT, R94, -126, PT ;  /* 0xc2fc00005e00780b */ /* 0x000fe40003fae000 */
[----:B------:R-:W-:Y:S01]  /*3570*/  FSETP.GEU.AND P1, PT, R100, -126, PT ;  /* 0xc2fc00006400780b */ /* 0x000fe20003f2e000 */
[----:B------:R-:W-:Y:S01]  /*3580*/  @!P2 FMUL R91, R91, 0.5 ;  /* 0x3f0000005b5ba820 */ /* 0x000fe20000400000 */
[----:B------:R-:W-:Y:S01]  /*3590*/  @!P3 FMUL R92, R92, 0.5 ;  /* 0x3f0000005c5cb820 */ /* 0x000fe20000400000 */
[----:B------:R-:W-:-:S08]  /*35a0*/  @!P4 FMUL R93, R93, 0.5 ;  /* 0x3f0000005d5dc820 */ /* 0x000fd00000400000 */
[----:B------:R-:W-:Y:S02]  /*35b0*/  @!P5 FMUL R94, R94, 0.5 ;  /* 0x3f0000005e5ed820 */ /* 0x000fe40000400000 */
[----:B------:R-:W-:Y:S01]  /*35c0*/  @!P1 FMUL R100, R100, 0.5 ;  /* 0x3f00000064649820 */ /* 0x000fe20000400000 */
[----:B------:R-:W1:Y:S08]  /*35d0*/  MUFU.EX2 R91, R91 ;  /* 0x0000005b005b7308 */ /* 0x000e700000000800 */
[----:B------:R-:W-:Y:S08]  /*35e0*/  MUFU.EX2 R92, R92 ;  /* 0x0000005c005c7308 */ /* 0x000ff00000000800 */
[----:B------:R-:W-:Y:S08]  /*35f0*/  MUFU.EX2 R93, R93 ;  /* 0x0000005d005d7308 */ /* 0x000ff00000000800 */
[----:B------:R-:W-:Y:S08]  /*3600*/  MUFU.EX2 R94, R94 ;  /* 0x0000005e005e7308 */ /* 0x000ff00000000800 */
[----:B------:R-:W-:Y:S01]  /*3610*/  MUFU.EX2 R100, R100 ;  /* 0x0000006400647308 */ /* 0x000fe20000000800 */
[--C-:B--2---:R-:W-:Y:S01]  /*3620*/  FADD R18, R25, -R5.reuse ;  /* 0x8000000519127221 */ /* 0x104fe20000000000 */
[----:B------:R-:W-:Y:S01]  /*3630*/  FMUL R25, R20, UR10 ;  /* 0x0000000a14197c20 */ /* 0x000fe20008400000 */
[----:B------:R-:W-:Y:S01]  /*3640*/  FADD R26, R26, -R4 ;  /* 0x800000041a1a7221 */ /* 0x000fe20000000000 */
[----:B------:R-:W-:Y:S01]  /*3650*/  FADD R27, R27, -R5 ;  /* 0x800000051b1b7221 */ /* 0x000fe20000000000 */
[----:B------:R-:W-:Y:S01]  /*3660*/  FMUL R20, R141, UR10 ;  /* 0x0000000a8d147c20 */ /* 0x000fe20008400000 */
[----:B-1----:R-:W-:Y:S01]  /*3670*/  @!P2 FMUL R91, R91, R91 ;  /* 0x0000005b5b5ba220 */ /* 0x002fe20000400000 */
[----:B------:R-:W-:-:S02]  /*3680*/  WARPGROUP.DEPBAR.LE gsb0, 0x0 ;  /* 0x00008000000079c5 */ /* 0x000fc40000010000 */
[----:B------:R-:W1:Y:S02]  /*3690*/  MUFU.EX2 R97, R89 ;  /* 0x0000005900617308 */ /* 0x000e640000000800 */
[----:B-1----:R-:W-:Y:S01]  /*36a0*/  @!P6 FMUL R97, R97, R97 ;  /* 0x000000616161e220 */ /* 0x002fe20000400000 */
[----:B------:R-:W-:-:S13]  /*36b0*/  FSETP.GEU.AND P6, PT, R95, -126, PT ;  /* 0xc2fc00005f00780b */ /* 0x000fda0003fce000 */
[----:B------:R-:W-:-:S06]  /*36c0*/  @!P6 FMUL R95, R95, 0.5 ;  /* 0x3f0000005f5fe820 */ /* 0x000fcc0000400000 */
[----:B------:R-:W1:Y:S01]  /*36d0*/  MUFU.EX2 R95, R95 ;  /* 0x0000005f005f7308 */ /* 0x000e620000000800 */
[----:B------:R-:W-:Y:S01]  /*36e0*/  FMUL R89, R140, UR10 ;  /* 0x0000000a8c597c20 */ /* 0x000fe20008400000 */
[----:B------:R-:W-:Y:S01]  /*36f0*/  @!P3 FMUL R92, R92, R92 ;  /* 0x0000005c5c5cb220 */ /* 0x000fe20000400000 */
[----:B------:R-:W-:Y:S01]  /*3700*/  @!P4 FMUL R93, R93, R93 ;  /* 0x0000005d5d5dc220 */ /* 0x000fe20000400000 */
[----:B------:R-:W-:Y:S01]  /*3710*/  @!P5 FMUL R94, R94, R94 ;  /* 0x0000005e5e5ed220 */ /* 0x000fe20000400000 */
[----:B------:R-:W-:Y:S01]  /*3720*/  @!P1 FMUL R100, R100, R100 ;  /* 0x0000006464649220 */ /* 0x000fe20000400000 */
[----:B------:R-:W-:Y:S01]  /*3730*/  FADD R17, R24, -R4 ;  /* 0x8000000418117221 */ /* 0x000fe20000000000 */
[----:B------:R-:W-:Y:S01]  /*3740*/  FMUL R4, R139, UR10 ;  /* 0x0000000a8b047c20 */ /* 0x000fe20008400000 */
[----:B------:R-:W-:Y:S01]  /*3750*/  FMUL R18, R25, R18 ;  /* 0x0000001219127220 */ /* 0x000fe20000400000 */
[----:B------:R-:W-:Y:S01]  /*3760*/  FMUL R89, R89, R26 ;  /* 0x0000001a59597220 */ /* 0x000fe20000400000 */
[----:B------:R-:W-:Y:S01]  /*3770*/  FMUL R20, R20, R27 ;  /* 0x0000001b14147220 */ /* 0x000fe20000400000 */
[----:B------:R-:W-:Y:S01]  /*3780*/  F2FP.F16.F32.PACK_AB R24, R90, R97 ;  /* 0x000000615a18723e */ /* 0x000fe200000000ff */
[----:B-1----:R-:W-:Y:S01]  /*3790*/  @!P6 FMUL R95, R95, R95 ;  /* 0x0000005f5f5fe220 */ /* 0x002fe20000400000 */
[----:B------:R-:W-:Y:S01]  /*37a0*/  F2FP.F16.F32.PACK_AB R25, R92, R91 ;  /* 0x0000005b5c19723e */ /* 0x000fe200000000ff */
[----:B------:R-:W-:Y:S01]  /*37b0*/  UIADD3 UR18, UR16, 0x40, URZ ;  /* 0x0000004010127890 */ /* 0x000fe2000fffe03f */
[----:B------:R-:W-:-:S02]  /*37c0*/  F2FP.F16.F32.PACK_AB R26, R94, R93 ;  /* 0x0000005d5e1a723e */ /* 0x000fc400000000ff */
[----:B------:R-:W-:Y:S01]  /*37d0*/  F2FP.F16.F32.PACK_AB R27, R100, R95 ;  /* 0x0000005f641b723e */ /* 0x000fe200000000ff */
[----:B------:R-:W-:Y:S02]  /*37e0*/  FMUL R17, R4, R17 ;  /* 0x0000001104117220 */ /* 0x000fe40000400000 */
[----:B------:R-:W1:Y:S01]  /*37f0*/  LDS.64 R4, [R19+0x44020] ;  /* 0x0440200013047984 */ /* 0x000e620000000a00 */
[----:B------:R-:W-:Y:S01]  /*3800*/  WARPGROUP.ARRIVE ;  /* 0x00000000000079c5 */ /* 0x000fe20000000000 */
[----:B------:R-:W-:-:S05]  /*3810*/  UMOV UR19, 0x80000020 ;  /* 0x8000002000137882 */ /* 0x000fca0000000000 */
[----:B------:R-:W-:Y:S01]  /*3820*/  HGMMA.64x96x16.F32 R152, R24, gdesc[UR16].tnspB, R152, gsb0 ;  /* 0x4160001018987df0 */ /* 0x000fe20008000898 */
[----:B------:R-:W-:Y:S02]  /*3830*/  FSETP.GEU.AND P6, PT, R101, -126, PT ;  /* 0xc2fc00006500780b */ /* 0x000fe40003fce000 */
[----:B------:R-:W-:-:S11]  /*3840*/  FSETP.GEU.AND P1, PT, R102, -126, PT ;  /* 0xc2fc00006600780b */ /* 0x000fd60003f2e000 */
[----:B------:R-:W-:Y:S02]  /*3850*/  @!P6 FMUL R101, R101, 0.5 ;  /* 0x3f0000006565e820 */ /* 0x000fe40000400000 */
[----:B------:R-:W-:-:S04]  /*3860*/  @!P1 FMUL R102, R102, 0.5 ;  /* 0x3f00000066669820 */ /* 0x000fc80000400000 */
[----:B------:R-:W2:Y:S08]  /*3870*/  MUFU.EX2 R101, R101 ;  /* 0x0000006500657308 */ /* 0x000eb00000000800 */
[----:B------:R-:W3:Y:S01]  /*3880*/  MUFU.EX2 R102, R102 ;  /* 0x0000006600667308 */ /* 0x000ee20000000800 */
[----:B------:R-:W-:Y:S02]  /*3890*/  FSETP.GEU.AND P2, PT, R103, -126, PT ;  /* 0xc2fc00006700780b */ /* 0x000fe40003f4e000 */
[----:B------:R-:W-:-:S02]  /*38a0*/  FSETP.GEU.AND P3, PT, R104, -126, PT ;  /* 0xc2fc00006800780b */ /* 0x000fc40003f6e000 */
[----:B------:R-:W-:Y:S02]  /*38b0*/  FSETP.GEU.AND P4, PT, R105, -126, PT ;  /* 0xc2fc00006900780b */ /* 0x000fe40003f8e000 */
[----:B------:R-:W-:Y:S01]  /*38c0*/  FSETP.GEU.AND P5, PT, R106, -126, PT ;  /* 0xc2fc00006a00780b */ /* 0x000fe20003fae000 */
[----:B--2---:R-:W-:Y:S01]  /*38d0*/  @!P6 FMUL R101, R101, R101 ;  /* 0x000000656565e220 */ /* 0x004fe20000400000 */
[----:B------:R-:W-:Y:S01]  /*38e0*/  FSETP.GEU.AND P6, PT, R107, -126, PT ;  /* 0xc2fc00006b00780b */ /* 0x000fe20003fce000 */
[----:B---3--:R-:W-:Y:S01]  /*38f0*/  @!P1 FMUL R102, R102, R102 ;  /* 0x0000006666669220 */ /* 0x008fe20000400000 */
[----:B------:R-:W-:-:S03]  /*3900*/  FSETP.GEU.AND P1, PT, R108, -126, PT ;  /* 0xc2fc00006c00780b */ /* 0x000fc60003f2e000 */
[----:B------:R-:W-:Y:S02]  /*3910*/  @!P2 FMUL R103, R103, 0.5 ;  /* 0x3f0000006767a820 */ /* 0x000fe40000400000 */
[----:B------:R-:W-:Y:S02]  /*3920*/  @!P3 FMUL R104, R104, 0.5 ;  /* 0x3f0000006868b820 */ /* 0x000fe40000400000 */
[----:B------:R-:W-:Y:S02]  /*3930*/  @!P4 FMUL R105, R105, 0.5 ;  /* 0x3f0000006969c820 */ /* 0x000fe40000400000 */
[----:B------:R-:W-:Y:S02]  /*3940*/  @!P5 FMUL R106, R106, 0.5 ;  /* 0x3f0000006a6ad820 */ /* 0x000fe40000400000 */
[----:B------:R-:W-:Y:S01]  /*3950*/  @!P6 FMUL R107, R107, 0.5 ;  /* 0x3f0000006b6be820 */ /* 0x000fe20000400000 */
[----:B------:R-:W2:Y:S01]  /*3960*/  MUFU.EX2 R103, R103 ;  /* 0x0000006700677308 */ /* 0x000ea20000000800 */
[----:B------:R-:W-:-:S07]  /*3970*/  @!P1 FMUL R108, R108, 0.5 ;  /* 0x3f0000006c6c9820 */ /* 0x000fce0000400000 */
[----:B------:R-:W3:Y:S08]  /*3980*/  MUFU.EX2 R104, R104 ;  /* 0x0000006800687308 */ /* 0x000ef00000000800 */
[----:B------:R-:W4:Y:S08]  /*3990*/  MUFU.EX2 R105, R105 ;  /* 0x0000006900697308 */ /* 0x000f300000000800 */
[----:B------:R-:W5:Y:S08]  /*39a0*/  MUFU.EX2 R106, R106 ;  /* 0x0000006a006a7308 */ /* 0x000f700000000800 */
[----:B------:R-:W1:Y:S08]  /*39b0*/  MUFU.EX2 R107, R107 ;  /* 0x0000006b006b7308 */ /* 0x000e700000000800 */
[----:B------:R-:W1:Y:S01]  /*39c0*/  MUFU.EX2 R108, R108 ;  /* 0x0000006c006c7308 */ /* 0x000e620000000800 */
[----:B--2---:R-:W-:Y:S01]  /*39d0*/  @!P2 FMUL R103, R103, R103 ;  /* 0x000000676767a220 */ /* 0x004fe20000400000 */
[----:B---3--:R-:W-:Y:S01]  /*39e0*/  @!P3 FMUL R104, R104, R104 ;  /* 0x000000686868b220 */ /* 0x008fe20000400000 */
[----:B----4-:R-:W-:Y:S01]  /*39f0*/  @!P4 FMUL R105, R105, R105 ;  /* 0x000000696969c220 */ /* 0x010fe20000400000 */
[----:B-----5:R-:W-:Y:S01]  /*3a00*/  @!P5 FMUL R106, R106, R106 ;  /* 0x0000006a6a6ad220 */ /* 0x020fe20000400000 */
[----:B-1----:R-:W-:Y:S01]  /*3a10*/  @!P6 FMUL R107, R107, R107 ;  /* 0x0000006b6b6be220 */ /* 0x002fe20000400000 */
[----:B------:R-:W-:Y:S01]  /*3a20*/  FADD R96, R28, -R4 ;  /* 0x800000041c607221 */ /* 0x000fe20000000000 */
[----:B------:R-:W-:Y:S01]  /*3a30*/  UIADD3 UR18, UR16, 0x80, URZ ;  /* 0x0000008010127890 */ /* 0x000fe2000fffe03f */
[----:B------:R-:W-:Y:S01]  /*3a40*/  @!P1 FMUL R108, R108, R108 ;  /* 0x0000006c6c6c9220 */ /* 0x000fe20000400000 */
[----:B------:R-:W-:-:S02]  /*3a50*/  WARPGROUP.DEPBAR.LE gsb0, 0x0 ;  /* 0x00008000000079c5 */ /* 0x000fc40000010000 */
[----:B------:R-:W-:Y:S02]  /*3a60*/  F2FP.F16.F32.PACK_AB R24, R102, R101 ;  /* 0x000000656618723e */ /* 0x000fe400000000ff */
[----:B------:R-:W-:Y:S02]  /*3a70*/  F2FP.F16.F32.PACK_AB R25, R104, R103 ;  /* 0x000000676819723e */ /* 0x000fe400000000ff */
[----:B------:R-:W-:Y:S02]  /*3a80*/  F2FP.F16.F32.PACK_AB R26, R106, R105 ;  /* 0x000000696a1a723e */ /* 0x000fe400000000ff */
[----:B------:R-:W-:Y:S01]  /*3a90*/  F2FP.F16.F32.PACK_AB R27, R108, R107 ;  /* 0x0000006b6c1b723e */ /* 0x000fe200000000ff */
[----:B------:R-:W-:Y:S01]  /*3aa0*/  FADD R28, R30, -R4 ;  /* 0x800000041e1c7221 */ /* 0x000fe20000000000 */
[--C-:B------:R-:W-:Y:S01]  /*3ab0*/  FADD R29, R29, -R5.reuse ;  /* 0x800000051d1d7221 */ /* 0x100fe20000000000 */
[----:B------:R-:W-:Y:S02]  /*3ac0*/  FADD R31, R31, -R5 ;  /* 0x800000051f1f7221 */ /* 0x000fe40000000000 */
        /* <DEDUP_REMOVED lines=34> */
[----:B------:R-:W-:Y:S01]  /*3cf0*/  FMUL R23, R23, UR10 ;  /* 0x0000000a17177c20 */ /* 0x000fe20008400000 */
[----:B------:R-:W-:Y:S01]  /*3d00*/  FMUL R88, R88, UR10 ;  /* 0x0000000a58587c20 */ /* 0x000fe20008400000 */
[----:B-1----:R-:W-:-:S02]  /*3d10*/  @!P6 FMUL R115, R115, R115 ;  /* 0x000000737373e220 */ /* 0x002fc40000400000 */
[----:B------:R-:W-:Y:S01]  /*3d20*/  FMUL R28, R23, R28 ;  /* 0x0000001c171c7220 */ /* 0x000fe20000400000 */
[----:B------:R-:W-:Y:S01]  /*3d30*/  FMUL R23, R88, R31 ;  /* 0x0000001f58177220 */ /* 0x000fe20000400000 */
[----:B------:R-:W-:Y:S01]  /*3d40*/  @!P1 FMUL R116, R116, R116 ;  /* 0x0000007474749220 */ /* 0x000fe20000400000 */
[----:B------:R-:W-:Y:S02]  /*3d50*/  WARPGROUP.DEPBAR.LE gsb0, 0x0 ;  /* 0x00008000000079c5 */ /* 0x000fe40000010000 */
[----:B------:R-:W-:Y:S01]  /*3d60*/  F2FP.F16.F32.PACK_AB R24, R110, R109 ;  /* 0x0000006d6e18723e */ /* 0x000fe200000000ff */
[--C-:B------:R-:W-:Y:S01]  /*3d70*/  FADD R30, R32, -R4.reuse ;  /* 0x80000004201e7221 */ /* 0x100fe20000000000 */
[----:B------:R-:W-:Y:S01]  /*3d80*/  F2FP.F16.F32.PACK_AB R25, R112, R111 ;  /* 0x0000006f7019723e */ /* 0x000fe200000000ff */
[----:B------:R-:W-:Y:S01]  /*3d90*/  UIADD3 UR18, UR16, 0xc0, URZ ;  /* 0x000000c010127890 */ /* 0x000fe2000fffe03f */
[----:B------:R-:W-:Y:S02]  /*3da0*/  F2FP.F16.F32.PACK_AB R26, R114, R113 ;  /* 0x00000071721a723e */ /* 0x000fe400000000ff */
[----:B------:R-:W-:Y:S01]  /*3db0*/  F2FP.F16.F32.PACK_AB R27, R116, R115 ;  /* 0x00000073741b723e */ /* 0x000fe200000000ff */
[----:B------:R-:W-:Y:S01]  /*3dc0*/  FADD R32, R34, -R4 ;  /* 0x8000000422207221 */ /* 0x000fe20000000000 */
[--C-:B------:R-:W-:Y:S01]  /*3dd0*/  FADD R33, R33, -R5.reuse ;  /* 0x8000000521217221 */ /* 0x100fe20000000000 */
[----:B------:R-:W-:-:S02]  /*3de0*/  FADD R31, R35, -R5 ;  /* 0x80000005231f7221 */ /* 0x000fc40000000000 */
        /* <DEDUP_REMOVED lines=28> */
[----:B------:R-:W5:Y:S08]  /*3fb0*/  MUFU.EX2 R123, R123 ;  /* 0x0000007b007b7308 */ /* 0x000f700000000800 */
[----:B------:R-:W5:Y:S01]  /*3fc0*/  MUFU.EX2 R124, R124 ;  /* 0x0000007c007c7308 */ /* 0x000f620000000800 */
[----:B-1----:R-:W-:Y:S01]  /*3fd0*/  FADD R35, R38, -R4 ;  /* 0x8000000426237221 */ /* 0x002fe20000000000 */
[----:B--2---:R-:W-:Y:S01]  /*3fe0*/  @!P4 FMUL R119, R119, R119 ;  /* 0x000000777777c220 */ /* 0x004fe20000400000 */
[----:B---3--:R-:W-:Y:S01]  /*3ff0*/  @!P1 FMUL R120, R120, R120 ;  /* 0x0000007878789220 */ /* 0x008fe20000400000 */
[----:B----4-:R-:W-:Y:S01]  /*4000*/  @!P2 FMUL R121, R121, R121 ;  /* 0x000000797979a220 */ /* 0x010fe20000400000 */
[----:B-----5:R-:W-:Y:S01]  /*4010*/  @!P3 FMUL R122, R122, R122 ;  /* 0x0000007a7a7ab220 */ /* 0x020fe20000400000 */
[----:B------:R-:W-:Y:S01]  /*4020*/  @!P5 FMUL R123, R123, R123 ;  /* 0x0000007b7b7bd220 */ /* 0x000fe20000400000 */
[----:B------:R-:W-:Y:S01]  /*4030*/  UIADD3 UR18, UR16, 0x100, URZ ;  /* 0x0000010010127890 */ /* 0x000fe2000fffe03f */
[----:B------:R-:W-:-:S02]  /*4040*/  WARPGROUP.DEPBAR.LE gsb0, 0x0 ;  /* 0x00008000000079c5 */ /* 0x000fc40000010000 */
[----:B------:R-:W-:Y:S01]  /*4050*/  FMUL R24, R95, UR10 ;  /* 0x0000000a5f187c20 */ /* 0x000fe20008400000 */
[----:B------:R-:W-:Y:S01]  /*4060*/  @!P6 FMUL R124, R124, R124 ;  /* 0x0000007c7c7ce220 */ /* 0x000fe20000400000 */
[----:B------:R-:W-:Y:S02]  /*4070*/  F2FP.F16.F32.PACK_AB R25, R120, R119 ;  /* 0x000000777819723e */ /* 0x000fe400000000ff */
[----:B------:R-:W-:Y:S01]  /*4080*/  FMUL R35, R24, R35 ;  /* 0x0000002318237220 */ /* 0x000fe20000400000 */
[----:B------:R-:W-:Y:S02]  /*4090*/  F2FP.F16.F32.PACK_AB R24, R118, R117 ;  /* 0x000000757618723e */ /* 0x000fe400000000ff */
        /* <DEDUP_REMOVED lines=40> */
[----:B-1----:R-:W-:-:S03]  /*4320*/  @!P4 FMUL R131, R131, R131 ;  /* 0x000000838383c220 */ /* 0x002fc60000400000 */
[----:B------:R-:W-:Y:S01]  /*4330*/  FMUL R34, R34, R39 ;  /* 0x0000002722227220 */ /* 0x000fe20000400000 */
[----:B------:R-:W-:Y:S01]  /*4340*/  UIADD3 UR18, UR16, 0x140, URZ ;  /* 0x0000014010127890 */ /* 0x000fe2000fffe03f */
[----:B------:R-:W-:Y:S01]  /*4350*/  @!P5 FMUL R132, R132, R132 ;  /* 0x000000848484d220 */ /* 0x000fe20000400000 */
[----:B------:R-:W-:Y:S02]  /*4360*/  WARPGROUP.DEPBAR.LE gsb0, 0x0 ;  /* 0x00008000000079c5 */ /* 0x000fe40000010000 */
[----:B------:R-:W-:Y:S02]  /*4370*/  F2FP.F16.F32.PACK_AB R24, R126, R125 ;  /* 0x0000007d7e18723e */ /* 0x000fe400000000ff */
[----:B------:R-:W-:Y:S02]  /*4380*/  F2FP.F16.F32.PACK_AB R25, R128, R127 ;  /* 0x0000007f8019723e */ /* 0x000fe400000000ff */
[----:B------:R-:W-:Y:S02]  /*4390*/  F2FP.F16.F32.PACK_AB R26, R130, R129 ;  /* 0x00000081821a723e */ /* 0x000fe400000000ff */
[----:B------:R-:W-:Y:S01]  /*43a0*/  F2FP.F16.F32.PACK_AB R27, R132, R131 ;  /* 0x00000083841b723e */ /* 0x000fe200000000ff */
[--C-:B------:R-:W-:Y:S01]  /*43b0*/  FADD R40, R40, -R4.reuse ;  /* 0x8000000428287221 */ /* 0x100fe20000000000 */
        /* <DEDUP_REMOVED lines=20> */
[----:B------:R-:W-:Y:S01]  /*4500*/  FSETP.GEU.AND P5, PT, R7, -126, PT ;  /* 0xc2fc00000700780b */ /* 0x000fe20003fae000 */
[----:B------:R-:W-:Y:S02]  /*4510*/  FMUL R38, R103, UR10 ;  /* 0x0000000a67267c20 */ /* 0x000fe40008400000 */
[----:B------:R-:W-:Y:S02]  /*4520*/  @!P2 FMUL R135, R135, 0.5 ;  /* 0x3f0000008787a820 */ /* 0x000fe40000400000 */
[----:B------:R-:W-:-:S02]  /*4530*/  @!P1 FMUL R136, R136, 0.5 ;  /* 0x3f00000088889820 */ /* 0x000fc40000400000 */
[----:B------:R-:W-:Y:S02]  /*4540*/  @!P4 FMUL R137, R137, 0.5 ;  /* 0x3f0000008989c820 */ /* 0x000fe40000400000 */
[----:B------:R-:W-:Y:S01]  /*4550*/  @!P3 FMUL R138, R138, 0.5 ;  /* 0x3f0000008a8ab820 */ /* 0x000fe20000400000 */
[----:B------:R-:W-:Y:S01]  /*4560*/  FMUL R104, R104, UR10 ;  /* 0x0000000a68687c20 */ /* 0x000fe20008400000 */
[----:B------:R-:W-:Y:S01]  /*4570*/  @!P6 FMUL R6, R6, 0.5 ;  /* 0x3f0000000606e820 */ /* 0x000fe20000400000 */
[----:B------:R-:W-:Y:S01]  /*4580*/  FMUL R38, R38, R39 ;  /* 0x0000002726267220 */ /* 0x000fe20000400000 */
[----:B------:R-:W2:Y:S01]  /*4590*/  MUFU.EX2 R135, R135 ;  /* 0x0000008700877308 */ /* 0x000ea20000000800 */
[----:B------:R-:W-:Y:S01]  /*45a0*/  FMUL R39, R104, R43 ;  /* 0x0000002b68277220 */ /* 0x000fe20000400000 */
[----:B------:R-:W-:-:S06]  /*45b0*/  @!P5 FMUL R7, R7, 0.5 ;  /* 0x3f0000000707d820 */ /* 0x000fcc0000400000 */
        /* <DEDUP_REMOVED lines=10> */
[----:B------:R-:W-:Y:S01]  /*4660*/  UIADD3 UR18, UR16, 0x180, URZ ;  /* 0x0000018010127890 */ /* 0x000fe2000fffe03f */
[----:B------:R-:W-:Y:S01]  /*4670*/  @!P5 FMUL R43, R43, R43 ;  /* 0x0000002b2b2bd220 */ /* 0x000fe20000400000 */
[----:B------:R-:W-:-:S02]  /*4680*/  WARPGROUP.DEPBAR.LE gsb0, 0x0 ;  /* 0x00008000000079c5 */ /* 0x000fc40000010000 */
        /* <DEDUP_REMOVED lines=13> */
[----:B------:R-:W-:Y:S01]  /*4760*/  FSETP.GEU.AND P6, PT, R13, -126, PT ;  /* 0xc2fc00000d00780b */ /* 0x000fe20003fce000 */
[----:B------:R-:W-:-:S04]  /*4770*/  FMUL R22, R22, UR10 ;  /* 0x0000000a16167c20 */ /* 0x000fc80008400000 */
[----:B------:R-:W-:Y:S01]  /*4780*/  FMUL R22, R22, R29 ;  /* 0x0000001d16167220 */ /* 0x000fe20000400000 */
[----:B------:R-:W-:-:S05]  /*4790*/  FMUL R29, R97, UR10 ;  /* 0x0000000a611d7c20 */ /* 0x000fca0008400000 */
[----:B------:R-:W-:Y:S02]  /*47a0*/  @!P2 FMUL R12, R12, 0.5 ;  /* 0x3f0000000c0ca820 */ /* 0x000fe40000400000 */
[----:B------:R-:W-:Y:S01]  /*47b0*/  @!P6 FMUL R13, R13, 0.5 ;  /* 0x3f0000000d0de820 */ /* 0x000fe20000400000 */
[----:B------:R-:W-:Y:S01]  /*47c0*/  FMUL R29, R29, R30 ;  /* 0x0000001e1d1d7220 */ /* 0x000fe20000400000 */
[----:B------:R-:W-:Y:S02]  /*47d0*/  FMUL R30, R90, UR10 ;  /* 0x0000000a5a1e7c20 */ /* 0x000fe40008400000 */
[----:B------:R-:W2:Y:S02]  /*47e0*/  MUFU.EX2 R12, R12 ;  /* 0x0000000c000c7308 */ /* 0x000ea40000000800 */
[----:B------:R-:W-:Y:S01]  /*47f0*/  FMUL R30, R30, R33 ;  /* 0x000000211e1e7220 */ /* 0x000fe20000400000 */
[----:B------:R-:W-:-:S05]  /*4800*/  FMUL R33, R93, UR10 ;  /* 0x0000000a5d217c20 */ /* 0x000fca0008400000 */
[----:B------:R-:W3:Y:S01]  /*4810*/  MUFU.EX2 R13, R13 ;  /* 0x0000000d000d7308 */ /* 0x000ee20000000800 */
[----:B------:R-:W-:Y:S01]  /*4820*/  FMUL R33, R33, R36 ;  /* 0x0000002421217220 */ /* 0x000fe20000400000 */
[----:B------:R-:W-:-:S04]  /*4830*/  FMUL R36, R94, UR10 ;  /* 0x0000000a5e247c20 */ /* 0x000fc80008400000 */
[----:B------:R-:W-:Y:S01]  /*4840*/  FMUL R36, R36, R37 ;  /* 0x0000002524247220 */ /* 0x000fe20000400000 */
[----:B------:R-:W-:Y:S01]  /*4850*/  FMUL R37, R101, UR10 ;  /* 0x0000000a65257c20 */ /* 0x000fe20008400000 */
[----:B------:R-:W-:Y:S01]  /*4860*/  FSETP.GEU.AND P1, PT, R14, -126, PT ;  /* 0xc2fc00000e00780b */ /* 0x000fe20003f2e000 */
[----:B--2---:R-:W-:Y:S01]  /*4870*/  @!P2 FMUL R12, R12, R12 ;  /* 0x0000000c0c0ca220 */ /* 0x004fe20000400000 */
[----:B------:R-:W-:Y:S01]  /*4880*/  FSETP.GEU.AND P5, PT, R15, -126, PT ;  /* 0xc2fc00000f00780b */ /* 0x000fe20003fae000 */
[----:B------:R-:W-:Y:S01]  /*4890*/  FMUL R37, R37, R40 ;  /* 0x0000002825257220 */ /* 0x000fe20000400000 */
[----:B------:R-:W-:Y:S01]  /*48a0*/  FSETP.GEU.AND P2, PT, R10, -126, PT ;  /* 0xc2fc00000a00780b */ /* 0x000fe20003f4e000 */
[----:B------:R-:W-:Y:S01]  /*48b0*/  FMUL R40, R102, UR10 ;  /* 0x0000000a66287c20 */ /* 0x000fe20008400000 */
[--C-:B-1----:R-:W-:Y:S01]  /*48c0*/  FADD R48, R48, -R4.reuse ;  /* 0x8000000430307221 */ /* 0x102fe20000000000 */
[----:B---3--:R-:W-:Y:S01]  /*48d0*/  @!P6 FMUL R13, R13, R13 ;  /* 0x0000000d0d0de220 */ /* 0x008fe20000400000 */
[----:B------:R-:W-:Y:S01]  /*48e0*/  FSETP.GEU.AND P6, PT, R11, -126, PT ;  /* 0xc2fc00000b00780b */ /* 0x000fe20003fce000 */
[----:B------:R-:W-:Y:S01]  /*48f0*/  FADD R88, R50, -R4 ;  /* 0x8000000432587221 */ /* 0x000fe20000000000 */
[----:B------:R-:W-:Y:S01]  /*4900*/  FADD R7, R49, -R5 ;  /* 0x8000000531077221 */ /* 0x000fe20000000000 */
[----:B------:R-:W-:-:S02]  /*4910*/  FSETP.GEU.AND P4, PT, R8, -126, PT ;  /* 0xc2fc00000800780b */ /* 0x000fc40003f8e000 */
[----:B------:R-:W-:Y:S01]  /*4920*/  FSETP.GEU.AND P3, PT, R9, -126, PT ;  /* 0xc2fc00000900780b */ /* 0x000fe20003f6e000 */
[----:B------:R-:W-:Y:S01]  /*4930*/  FMUL R40, R40, R41 ;  /* 0x0000002928287220 */ /* 0x000fe20000400000 */
[----:B------:R-:W-:Y:S01]  /*4940*/  FMUL R41, R105, UR10 ;  /* 0x0000000a69297c20 */ /* 0x000fe20008400000 */
[----:B------:R-:W-:Y:S01]  /*4950*/  FMUL R107, R107, UR10 ;  /* 0x0000000a6b6b7c20 */ /* 0x000fe20008400000 */
[----:B------:R-:W-:Y:S02]  /*4960*/  @!P1 FMUL R14, R14, 0.5 ;  /* 0x3f0000000e0e9820 */ /* 0x000fe40000400000 */
[----:B------:R-:W-:Y:S01]  /*4970*/  FMUL R41, R41, R44 ;  /* 0x0000002c29297220 */ /* 0x000fe20000400000 */
[----:B------:R-:W-:Y:S01]  /*4980*/  FMUL R44, R106, UR10 ;  /* 0x0000000a6a2c7c20 */ /* 0x000fe20008400000 */
[----:B------:R-:W-:Y:S01]  /*4990*/  @!P5 FMUL R15, R15, 0.5 ;  /* 0x3f0000000f0fd820 */ /* 0x000fe20000400000 */
[----:B------:R-:W-:Y:S01]  /*49a0*/  @!P2 FMUL R10, R10, 0.5 ;  /* 0x3f0000000a0aa820 */ /* 0x000fe20000400000 */
[----:B------:R-:W-:Y:S01]  /*49b0*/  @!P6 FMUL R11, R11, 0.5 ;  /* 0x3f0000000b0be820 */ /* 0x000fe20000400000 */
[----:B------:R-:W-:Y:S01]  /*49c0*/  FMUL R108, R108, UR10 ;  /* 0x0000000a6c6c7c20 */ /* 0x000fe20008400000 */
[----:B------:R-:W-:Y:S01]  /*49d0*/  FMUL R109, R109, UR10 ;  /* 0x0000000a6d6d7c20 */ /* 0x000fe20008400000 */
[----:B------:R-:W-:Y:S01]  /*49e0*/  @!P4 FMUL R8, R8, 0.5 ;  /* 0x3f0000000808c820 */ /* 0x000fe20000400000 */
[----:B------:R-:W-:Y:S01]  /*49f0*/  @!P3 FMUL R9, R9, 0.5 ;  /* 0x3f0000000909b820 */ /* 0x000fe20000400000 */
[----:B------:R-:W-:Y:S01]  /*4a00*/  FMUL R44, R44, R45 ;  /* 0x0000002d2c2c7220 */ /* 0x000fe20000400000 */
[----:B------:R-:W-:Y:S01]  /*4a10*/  FMUL R45, R107, R46 ;  /* 0x0000002e6b2d7220 */ /* 0x000fe20000400000 */
[----:B------:R-:W-:Y:S01]  /*4a20*/  FMUL R46, R108, R47 ;  /* 0x0000002f6c2e7220 */ /* 0x000fe20000400000 */
[----:B------:R-:W-:Y:S01]  /*4a30*/  FMUL R49, R109, R48 ;  /* 0x000000306d317220 */ /* 0x000fe20000400000 */
[----:B------:R-:W1:Y:S08]  /*4a40*/  MUFU.EX2 R14, R14 ;  /* 0x0000000e000e7308 */ /* 0x000e700000000800 */
[----:B------:R-:W2:Y:S08]  /*4a50*/  MUFU.EX2 R15, R15 ;  /* 0x0000000f000f7308 */ /* 0x000eb00000000800 */
[----:B------:R-:W3:Y:S01]  /*4a60*/  MUFU.EX2 R47, R8 ;  /* 0x00000008002f7308 */ /* 0x000ee20000000800 */
[----:B------:R-:W-:-:S02]  /*4a70*/  WARPGROUP.DEPBAR.LE gsb0, 0x0 ;  /* 0x00008000000079c5 */ /* 0x000fc40000010000 */
[----:B------:R-:W-:Y:S02]  /*4a80*/  FADD R25, R51, -R5 ;  /* 0x8000000533197221 */ /* 0x000fe40000000000 */
[----:B------:R-:W4:Y:S03]  /*4a90*/  LDS.64 R4, [R19+0x440e0] ;  /* 0x0440e00013047984 */ /* 0x000f260000000a00 */
[----:B------:R-:W5:Y:S08]  /*4aa0*/  MUFU.EX2 R48, R9 ;  /* 0x0000000900307308 */ /* 0x000f700000000800 */
[----:B------:R-:W5:Y:S08]  /*4ab0*/  MUFU.EX2 R10, R10 ;  /* 0x0000000a000a7308 */ /* 0x000f700000000800 */
[----:B------:R-:W4:Y:S01]  /*4ac0*/  MUFU.EX2 R11, R11 ;  /* 0x0000000b000b7308 */ /* 0x000f220000000800 */
[----:B------:R-:W-:Y:S01]  /*4ad0*/  FMUL R51, R111, UR10 ;  /* 0x0000000a6f337c20 */ /* 0x000fe20008400000 */
[----:B------:R-:W-:Y:S01]  /*4ae0*/  FMUL R112, R112, UR10 ;  /* 0x0000000a70707c20 */ /* 0x000fe20008400000 */
[----:B-1----:R-:W-:Y:S01]  /*4af0*/  @!P1 FMUL R14, R14, R14 ;  /* 0x0000000e0e0e9220 */ /* 0x002fe20000400000 */
[----:B--2---:R-:W-:Y:S01]  /*4b00*/  @!P5 FMUL R15, R15, R15 ;  /* 0x0000000f0f0fd220 */ /* 0x004fe20000400000 */
[----:B---3--:R-:W-:Y:S01]  /*4b10*/  @!P4 FMUL R47, R47, R47 ;  /* 0x0000002f2f2fc220 */ /* 0x008fe20000400000 */
[----:B-----5:R-:W-:Y:S01]  /*4b20*/  @!P3 FMUL R48, R48, R48 ;  /* 0x000000303030b220 */ /* 0x020fe20000400000 */
[----:B------:R-:W-:Y:S01]  /*4b30*/  @!P2 FMUL R10, R10, R10 ;  /* 0x0000000a0a0aa220 */ /* 0x000fe20000400000 */
[----:B------:R-:W-:Y:S01]  /*4b40*/  FMUL R50, R110, UR10 ;  /* 0x0000000a6e327c20 */ /* 0x000fe20008400000 */
[----:B------:R-:W-:Y:S01]  /*4b50*/  FMUL R51, R51, R88 ;  /* 0x0000005833337220 */ /* 0x000fe20000400000 */
[----:B------:R-:W-:Y:S01]  /*4b60*/  FMUL R88, R112, R25 ;  /* 0x0000001970587220 */ /* 0x000fe20000400000 */
[----:B----4-:R-:W-:Y:S01]  /*4b70*/  @!P6 FMUL R11, R11, R11 ;  /* 0x0000000b0b0be220 */ /* 0x010fe20000400000 */
[----:B------:R-:W-:Y:S01]  /*4b80*/  F2FP.F16.F32.PACK_AB R24, R13, R12 ;  /* 0x0000000c0d18723e */ /* 0x000fe200000000ff */
[----:B------:R-:W-:Y:S01]  /*4b90*/  UIADD3 UR18, UR16, 0x1c0, URZ ;  /* 0x000001c010127890 */ /* 0x000fe2000fffe03f */
[----:B------:R-:W-:-:S02]  /*4ba0*/  F2FP.F16.F32.PACK_AB R25, R15, R14 ;  /* 0x0000000e0f19723e */ /* 0x000fc400000000ff */
[----:B------:R-:W-:Y:S02]  /*4bb0*/  F2FP.F16.F32.PACK_AB R26, R48, R47 ;  /* 0x0000002f301a723e */ /* 0x000fe400000000ff */
[----:B------:R-:W-:Y:S01]  /*4bc0*/  F2FP.F16.F32.PACK_AB R27, R11, R10 ;  /* 0x0000000a0b1b723e */ /* 0x000fe200000000ff */
[----:B------:R-:W-:Y:S01]  /*4bd0*/  FMUL R50, R50, R7 ;  /* 0x0000000732327220 */ /* 0x000fe20000400000 */
[--C-:B------:R-:W-:Y:S01]  /*4be0*/  FADD R9, R52, -R4.reuse ;  /* 0x8000000434097221 */ /* 0x100fe20000000000 */
[----:B------:R-:W-:Y:S01]  /*4bf0*/  FADD R54, R54, -R4 ;  /* 0x8000000436367221 */ /* 0x000fe20000000000 */
[--C-:B------:R-:W-:Y:S01]  /*4c00*/  FADD R53, R53, -R5.reuse ;  /* 0x8000000535357221 */ /* 0x100fe20000000000 */
[----:B------:R-:W-:Y:S01]  /*4c10*/  FADD R55, R55, -R5 ;  /* 0x8000000537377221 */ /* 0x000fe20000000000 */
[----:B------:R-:W1:Y:S04]  /*4c20*/  LDS.64 R6, [R19+0x44100] ;  /* 0x0441000013067984 */ /* 0x000e680000000a00 */
[----:B------:R-:W2:Y:S01]  /*4c30*/  LDS.64 R4, [R19+0x44120] ;  /* 0x0441200013047984 */ /* 0x000ea20000000a00 */
[----:B------:R-:W-:Y:S01]  /*4c40*/  WARPGROUP.ARRIVE ;  /* 0x00000000000079c5 */ /* 0x000fe20000000000 */
[----:B------:R-:W-:-:S05]  /*4c50*/  UMOV UR19, 0x80000020 ;  /* 0x8000002000137882 */ /* 0x000fca0000000000 */
[----:B------:R-:W-:Y:S01]  /*4c60*/  HGMMA.64x96x16.F32 R152, R24, gdesc[UR16].tnspB, R152, gsb0 ;  /* 0x4160001018987df0 */ /* 0x000fe20008000898 */
[----:B------:R-:W-:-:S04]  /*4c70*/  FMUL R52, R113, UR10 ;  /* 0x0000000a71347c20 */ /* 0x000fc80008400000 */
[----:B------:R-:W-:Y:S01]  /*4c80*/  FMUL R52, R52, R9 ;  /* 0x0000000934347220 */ /* 0x000fe20000400000 */
[----:B------:R-:W-:Y:S01]  /*4c90*/  FMUL R122, R122, UR10 ;  /* 0x0000000a7a7a7c20 */ /* 0x000fe20008400000 */
[----:B------:R-:W-:Y:S01]  /*4ca0*/  FMUL R123, R123, UR10 ;  /* 0x0000000a7b7b7c20 */ /* 0x000fe20008400000 */
[----:B------:R-:W-:Y:S01]  /*4cb0*/  FMUL R124, R124, UR10 ;  /* 0x0000000a7c7c7c20 */ /* 0x000fe20008400000 */
[----:B------:R-:W-:Y:S01]  /*4cc0*/  FMUL R127, R127, UR10 ;  /* 0x0000000a7f7f7c20 */ /* 0x000fe20008400000 */
[----:B------:R-:W-:Y:S01]  /*4cd0*/  FMUL R128, R128, UR10 ;  /* 0x0000000a80807c20 */ /* 0x000fe20008400000 */
[----:B------:R-:W-:Y:S01]  /*4ce0*/  FMUL R21, R21, UR10 ;  /* 0x0000000a15157c20 */ /* 0x000fe20008400000 */
[--C-:B-1----:R-:W-:Y:S01]  /*4cf0*/  FADD R56, R56, -R6.reuse ;  /* 0x8000000638387221 */ /* 0x102fe20000000000 */
[----:B------:R-:W-:Y:S01]  /*4d00*/  FADD R58, R58, -R6 ;  /* 0x800000063a3a7221 */ /* 0x000fe20000000000 */
[--C-:B------:R-:W-:Y:S01]  /*4d10*/  FADD R57, R57, -R7.reuse ;  /* 0x8000000739397221 */ /* 0x100fe20000000000 */
[----:B------:R-:W-:Y:S01]  /*4d20*/  FADD R59, R59, -R7 ;  /* 0x800000073b3b7221 */ /* 0x000fe20000000000 */
[--C-:B--2---:R-:W-:Y:S01]  /*4d30*/  FADD R60, R60, -R4.reuse ;  /* 0x800000043c3c7221 */ /* 0x104fe20000000000 */
[--C-:B------:R-:W-:Y:S01]  /*4d40*/  FADD R61, R61, -R5.reuse ;  /* 0x800000053d3d7221 */ /* 0x100fe20000000000 */
[----:B------:R-:W-:Y:S01]  /*4d50*/  FADD R4, R62, -R4 ;  /* 0x800000043e047221 */ /* 0x000fe20000000000 */
[----:B------:R-:W-:-:S02]  /*4d60*/  FADD R5, R63, -R5 ;  /* 0x800000053f057221 */ /* 0x000fc40000000000 */
[----:B------:R-:W-:Y:S01]  /*4d70*/  FMUL R122, R122, R61 ;  /* 0x0000003d7a7a7220 */ /* 0x000fe20000400000 */
[----:B------:R-:W-:Y:S01]  /*4d80*/  FMUL R61, R123, R4 ;  /* 0x000000047b3d7220 */ /* 0x000fe20000400000 */
[----:B------:R-:W-:Y:S01]  /*4d90*/  FMUL R124, R124, R5 ;  /* 0x000000057c7c7220 */ /* 0x000fe20000400000 */
[----:B------:R-:W-:Y:S01]  /*4da0*/  FMUL R21, R21, R96 ;  /* 0x0000006015157220 */ /* 0x000fe20000400000 */
[----:B------:R-:W-:Y:S02]  /*4db0*/  F2FP.F16.F32.PACK_AB R89, R20, R89 ;  /* 0x000000591459723e */ /* 0x000fe400000000ff */
[----:B------:R-:W-:Y:S01]  /*4dc0*/  F2FP.F16.F32.PACK_AB R17, R18, R17 ;  /* 0x000000111211723e */ /* 0x000fe200000000ff */
[----:B------:R-:W-:Y:S02]  /*4dd0*/  WARPGROUP.DEPBAR.LE gsb0, 0x0 ;  /* 0x00008000000079c5 */ /* 0x000fe40000010000 */
[----:B------:R-:W1:Y:S04]  /*4de0*/  LDS.64 R8, [R19+0x44140] ;  /* 0x0441400013087984 */ /* 0x000e680000000a00 */
[----:B------:R-:W2:Y:S04]  /*4df0*/  LDS.64 R6, [R19+0x44160] ;  /* 0x0441600013067984 */ /* 0x000ea80000000a00 */
[----:B------:R-:W3:Y:S01]  /*4e00*/  LDS.64 R4, [R19+0x441a0] ;  /* 0x0441a00013047984 */ /* 0x000ee20000000a00 */
[----:B------:R-:W-:-:S03]  /*4e10*/  F2FP.F16.F32.PACK_AB R25, R22, R21 ;  /* 0x000000151619723e */ /* 0x000fc600000000ff */
[----:B------:R-:W-:Y:S01]  /*4e20*/  LDS.64 R20, [R19+0x44180] ;  /* 0x0441800013147984 */ /* 0x000fe20000000a00 */
[--C-:B-1----:R-:W-:Y:S01]  /*4e30*/  FADD R64, R64, -R8.reuse ;  /* 0x8000000840407221 */ /* 0x102fe20000000000 */
[--C-:B------:R-:W-:Y:S01]  /*4e40*/  FADD R65, R65, -R9.reuse ;  /* 0x8000000941417221 */ /* 0x100fe20000000000 */
[----:B------:R-:W-:Y:S01]  /*4e50*/  FADD R8, R66, -R8 ;  /* 0x8000000842087221 */ /* 0x000fe20000000000 */
[----:B------:R-:W-:-:S03]  /*4e60*/  FADD R9, R67, -R9 ;  /* 0x8000000943097221 */ /* 0x000fc60000000000 */
[----:B------:R-:W-:Y:S01]  /*4e70*/  FMUL R127, R127, R8 ;  /* 0x000000087f7f7220 */ /* 0x000fe20000400000 */
[----:B------:R-:W-:Y:S02]  /*4e80*/  FMUL R128, R128, R9 ;  /* 0x0000000980807220 */ /* 0x000fe40000400000 */
[----:B------:R-:W1:Y:S04]  /*4e90*/  LDS.64 R8, [R19+0x441c0] ;  /* 0x0441c00013087984 */ /* 0x000e680000000a00 */
[----:B------:R-:W4:Y:S01]  /*4ea0*/  LDS.64 R18, [R19+0x441e0] ;  /* 0x0441e00013127984 */ /* 0x000f220000000a00 */
[--C-:B--2---:R-:W-:Y:S01]  /*4eb0*/  FADD R68, R68, -R6.reuse ;  /* 0x8000000644447221 */ /* 0x104fe20000000000 */
[--C-:B------:R-:W-:Y:S01]  /*4ec0*/  FADD R69, R69, -R7.reuse ;  /* 0x8000000745457221 */ /* 0x100fe20000000000 */
[----:B------:R-:W-:Y:S01]  /*4ed0*/  FADD R6, R70, -R6 ;  /* 0x8000000646067221 */ /* 0x000fe20000000000 */
[----:B------:R-:W-:Y:S01]  /*4ee0*/  FADD R7, R71, -R7 ;  /* 0x8000000747077221 */ /* 0x000fe20000000000 */
[----:B------:R-:W-:Y:S01]  /*4ef0*/  FMUL R131, R131, UR10 ;  /* 0x0000000a83837c20 */ /* 0x000fe20008400000 */
[----:B------:R-:W-:-:S03]  /*4f00*/  FMUL R132, R132, UR10 ;  /* 0x0000000a84847c20 */ /* 0x000fc60008400000 */
[----:B------:R-:W-:Y:S01]  /*4f10*/  FMUL R6, R131, R6 ;  /* 0x0000000683067220 */ /* 0x000fe20000400000 */
[----:B------:R-:W-:Y:S01]  /*4f20*/  FMUL R7, R132, R7 ;  /* 0x0000000784077220 */ /* 0x000fe20000400000 */
[----:B---3--:R-:W-:Y:S01]  /*4f30*/  FADD R76, R76, -R4 ;  /* 0x800000044c4c7221 */ /* 0x008fe20000000000 */
[----:B------:R-:W-:-:S03]  /*4f40*/  FMUL R43, R43, UR10 ;  /* 0x0000000a2b2b7c20 */ /* 0x000fc60008400000 */
[----:B------:R-:W-:Y:S01]  /*4f50*/  F2FP.F16.F32.PACK_AB R67, R7, R6 ;  /* 0x000000060743723e */ /* 0x000fe200000000ff */
[----:B------:R-:W-:Y:S01]  /*4f60*/  FADD R7, R78, -R4 ;  /* 0x800000044e077221 */ /* 0x000fe20000000000 */
[--C-:B------:R-:W-:Y:S01]  /*4f70*/  FADD R4, R79, -R5.reuse ;  /* 0x800000054f047221 */ /* 0x100fe20000000000 */
[----:B------:R-:W-:Y:S01]  /*4f80*/  FADD R77, R77, -R5 ;  /* 0x800000054d4d7221 */ /* 0x000fe20000000000 */
[----:B------:R-:W-:Y:S01]  /*4f90*/  FMUL R42, R42, UR10 ;  /* 0x0000000a2a2a7c20 */ /* 0x000fe20008400000 */
[----:B------:R-:W-:Y:S01]  /*4fa0*/  FMUL R12, R12, UR10 ;  /* 0x0000000a0c0c7c20 */ /* 0x000fe20008400000 */
[----:B------:R-:W-:Y:S01]  /*4fb0*/  FMUL R43, R43, R4 ;  /* 0x000000042b2b7220 */ /* 0x000fe20000400000 */
[----:B------:R-:W-:Y:S01]  /*4fc0*/  FMUL R13, R13, UR10 ;  /* 0x0000000a0d0d7c20 */ /* 0x000fe20008400000 */
[----:B------:R-:W-:Y:S01]  /*4fd0*/  FMUL R42, R42, R7 ;  /* 0x000000072a2a7220 */ /* 0x000fe20000400000 */
[----:B------:R-:W-:Y:S01]  /*4fe0*/  FMUL R14, R14, UR10 ;  /* 0x0000000a0e0e7c20 */ /* 0x000fe20008400000 */
[----:B------:R-:W-:Y:S01]  /*4ff0*/  UIADD3 UR37, UR37, 0x1, URZ ;  /* 0x0000000125257890 */ /* 0x000fe2000fffe03f */
[----:B------:R-:W-:Y:S01]  /*5000*/  ISETP.NE.AND P2, PT, RZ, UR24, PT ;  /* 0x00000018ff007c0c */ /* 0x000fe2000bf45270 */
[----:B------:R-:W-:Y:S01]  /*5010*/  FMUL R114, R114, UR10 ;  /* 0x0000000a72727c20 */ /* 0x000fe20008400000 */
[--C-:B-1----:R-:W-:Y:S01]  /*5020*/  FADD R5, R80, -R8.reuse ;  /* 0x8000000850057221 */ /* 0x102fe20000000000 */
[----:B------:R-:W-:Y:S01]  /*5030*/  FADD R4, R81, -R9 ;  /* 0x8000000951047221 */ /* 0x000fe20000000000 */
[----:B------:R-:W-:-:S02]  /*5040*/  FADD R7, R82, -R8 ;  /* 0x8000000852077221 */ /* 0x000fc40000000000 */
[----:B------:R-:W-:Y:S01]  /*5050*/  FMUL R5, R12, R5 ;  /* 0x000000050c057220 */ /* 0x000fe20000400000 */
[----:B------:R-:W-:Y:S01]  /*5060*/  FMUL R4, R13, R4 ;  /* 0x000000040d047220 */ /* 0x000fe20000400000 */
[----:B------:R-:W-:Y:S01]  /*5070*/  FMUL R14, R14, R7 ;  /* 0x000000070e0e7220 */ /* 0x000fe20000400000 */
[----:B------:R-:W-:Y:S01]  /*5080*/  UISETP.NE.AND UP0, UPT, UR37, 0x2, UPT ;  /* 0x000000022500788c */ /* 0x000fe2000bf05270 */
[----:B------:R-:W-:Y:S01]  /*5090*/  FMUL R116, R116, UR10 ;  /* 0x0000000a74747c20 */ /* 0x000fe20008400000 */
[----:B------:R-:W-:Y:S01]  /*50a0*/  FMUL R118, R118, UR10 ;  /* 0x0000000a76767c20 */ /* 0x000fe20008400000 */
[----:B------:R-:W-:Y:S01]  /*50b0*/  FMUL R120, R120, UR10 ;  /* 0x0000000a78787c20 */ /* 0x000fe20008400000 */
[----:B------:R-:W-:Y:S01]  /*50c0*/  FMUL R126, R126, UR10 ;  /* 0x0000000a7e7e7c20 */ /* 0x000fe20008400000 */
[----:B------:R-:W-:Y:S01]  /*50d0*/  FMUL R130, R130, UR10 ;  /* 0x0000000a82827c20 */ /* 0x000fe20008400000 */
[--C-:B------:R-:W-:Y:S01]  /*50e0*/  FADD R72, R72, -R20.reuse ;  /* 0x8000001448487221 */ /* 0x100fe20000000000 */
[----:B------:R-:W-:Y:S01]  /*50f0*/  FADD R73, R73, -R21 ;  /* 0x8000001549497221 */ /* 0x000fe20000000000 */
[----:B------:R-:W-:Y:S01]  /*5100*/  FADD R6, R83, -R9 ;  /* 0x8000000953067221 */ /* 0x000fe20000000000 */
[----:B------:R-:W-:Y:S01]  /*5110*/  FMUL R15, R15, UR10 ;  /* 0x0000000a0f0f7c20 */ /* 0x000fe20008400000 */
[----:B------:R-:W-:Y:S01]  /*5120*/  F2FP.F16.F32.PACK_AB R7, R4, R5 ;  /* 0x000000050407723e */ /* 0x000fe200000000ff */
[----:B------:R-:W-:Y:S01]  /*5130*/  FMUL R91, R91, UR10 ;  /* 0x0000000a5b5b7c20 */ /* 0x000fe20008400000 */
[----:B------:R-:W-:Y:S01]  /*5140*/  FMUL R92, R92, UR10 ;  /* 0x0000000a5c5c7c20 */ /* 0x000fe20008400000 */
[----:B------:R-:W-:Y:S01]  /*5150*/  FMUL R115, R115, UR10 ;  /* 0x0000000a73737c20 */ /* 0x000fe20008400000 */
[----:B------:R-:W-:Y:S01]  /*5160*/  FMUL R117, R117, UR10 ;  /* 0x0000000a75757c20 */ /* 0x000fe20008400000 */
[----:B------:R-:W-:Y:S01]  /*5170*/  FMUL R119, R119, UR10 ;  /* 0x0000000a77777c20 */ /* 0x000fe20008400000 */
[----:B------:R-:W-:Y:S01]  /*5180*/  FMUL R121, R121, UR10 ;  /* 0x0000000a79797c20 */ /* 0x000fe20008400000 */
[----:B------:R-:W-:Y:S01]  /*5190*/  FMUL R125, R125, UR10 ;  /* 0x0000000a7d7d7c20 */ /* 0x000fe20008400000 */
[----:B------:R-:W-:Y:S01]  /*51a0*/  FMUL R129, R129, UR10 ;  /* 0x0000000a81817c20 */ /* 0x000fe20008400000 */
[----:B------:R-:W-:Y:S01]  /*51b0*/  FADD R20, R74, -R20 ;  /* 0x800000144a147221 */ /* 0x000fe20000000000 */
[----:B------:R-:W-:Y:S01]  /*51c0*/  FADD R21, R75, -R21 ;  /* 0x800000154b157221 */ /* 0x000fe20000000000 */
[----:B------:R-:W-:Y:S01]  /*51d0*/  FMUL R133, R133, UR10 ;  /* 0x0000000a85857c20 */ /* 0x000fe20008400000 */
[----:B------:R-:W-:Y:S01]  /*51e0*/  FMUL R134, R134, UR10 ;  /* 0x0000000a86867c20 */ /* 0x000fe20008400000 */
[----:B------:R-:W-:Y:S01]  /*51f0*/  FMUL R135, R135, UR10 ;  /* 0x0000000a87877c20 */ /* 0x000fe20008400000 */
[----:B------:R-:W-:Y:S01]  /*5200*/  FMUL R136, R136, UR10 ;  /* 0x0000000a88887c20 */ /* 0x000fe20008400000 */
[----:B------:R-:W-:Y:S01]  /*5210*/  FMUL R137, R137, UR10 ;  /* 0x0000000a89897c20 */ /* 0x000fe20008400000 */
[----:B------:R-:W-:Y:S01]  /*5220*/  FMUL R138, R138, UR10 ;  /* 0x0000000a8a8a7c20 */ /* 0x000fe20008400000 */
[--C-:B----4-:R-:W-:Y:S01]  /*5230*/  FADD R84, R84, -R18.reuse ;  /* 0x8000001254547221 */ /* 0x110fe20000000000 */
[--C-:B------:R-:W-:Y:S01]  /*5240*/  FADD R85, R85, -R19.reuse ;  /* 0x8000001355557221 */ /* 0x100fe20000000000 */
[----:B------:R-:W-:Y:S01]  /*5250*/  FMUL R47, R47, UR10 ;  /* 0x0000000a2f2f7c20 */ /* 0x000fe20008400000 */
[----:B------:R-:W-:Y:S01]  /*5260*/  FMUL R48, R48, UR10 ;  /* 0x0000000a30307c20 */ /* 0x000fe20008400000 */
[----:B------:R-:W-:Y:S01]  /*5270*/  FADD R5, R86, -R18 ;  /* 0x8000001256057221 */ /* 0x000fe20000000000 */
[----:B------:R-:W-:Y:S01]  /*5280*/  FADD R4, R87, -R19 ;  /* 0x8000001357047221 */ /* 0x000fe20000000000 */
[----:B------:R-:W-:Y:S01]  /*5290*/  FMUL R10, R10, UR10 ;  /* 0x0000000a0a0a7c20 */ /* 0x000fe20008400000 */
[----:B------:R-:W-:Y:S01]  /*52a0*/  FMUL R11, R11, UR10 ;  /* 0x0000000a0b0b7c20 */ /* 0x000fe20008400000 */
[----:B------:R-:W-:Y:S01]  /*52b0*/  USEL UR16, URZ, 0x1, UP0 ;  /* 0x000000013f107887 */ /* 0x000fe20008000000 */
[----:B------:R-:W-:Y:S01]  /*52c0*/  FMUL R27, R114, R53 ;  /* 0x00000035721b7220 */ /* 0x000fe20000400000 */
        /* <DEDUP_REMOVED lines=24> */
[----:B------:R-:W-:-:S02]  /*5450*/  USEL UR37, UR37, URZ, UP0 ;  /* 0x0000003f25257287 */ /* 0x000fc40008000000 */
[----:B------:R-:W-:Y:S01]  /*5460*/  ULOP3.LUT UR7, UR7, UR16, URZ, 0x3c, !UPT ;  /* 0x0000001007077292 */ /* 0x000fe2000f8e3c3f */
[----:B------:R-:W-:Y:S02]  /*5470*/  F2FP.F16.F32.PACK_AB R5, R15, R14 ;  /* 0x0000000e0f05723e */ /* 0x000fe400000000ff */
[----:B------:R-:W-:Y:S02]  /*5480*/  F2FP.F16.F32.PACK_AB R23, R23, R28 ;  /* 0x0000001c1717723e */ /* 0x000fe400000000ff */
[----:B------:R-:W-:Y:S02]  /*5490*/  F2FP.F16.F32.PACK_AB R29, R30, R29 ;  /* 0x0000001d1e1d723e */ /* 0x000fe400000000ff */
[----:B------:R-:W-:Y:S02]  /*54a0*/  F2FP.F16.F32.PACK_AB R31, R31, R32 ;  /* 0x000000201f1f723e */ /* 0x000fe400000000ff */
[----:B------:R-:W-:Y:S02]  /*54b0*/  F2FP.F16.F32.PACK_AB R33, R36, R33 ;  /* 0x000000212421723e */ /* 0x000fe400000000ff */
[----:B------:R-:W-:-:S02]  /*54c0*/  F2FP.F16.F32.PACK_AB R35, R34, R35 ;  /* 0x000000232223723e */ /* 0x000fc400000000ff */
        /* <DEDUP_REMOVED lines=20> */
[----:B------:R-:W-:Y:S01]  /*5610*/  F2FP.F16.F32.PACK_AB R15, R19, R10 ;  /* 0x0000000a130f723e */ /* 0x000fe200000000ff */
[----:B------:R-:W-:Y:S06]  /*5620*/  @P2 BRA `(.L_x_24) ;  /* 0x0000000000182947 */ /* 0x000fec0003800000 */
[----:B------:R-:W-:Y:S01]  /*5630*/  ULEA UR16, UR37, UR38, 0x1 ;  /* 0x0000002625107291 */ /* 0x000fe2000f8e083f */
[----:B------:R-:W-:-:S03]  /*5640*/  IMAD.U32 R4, RZ, RZ, UR7 ;  /* 0x00000007ff047e24 */ /* 0x000fc6000f8e00ff */
[----:B------:R-:W-:Y:S02]  /*5650*/  ULEA UR16, UR16, UR36, 0x3 ;  /* 0x0000002410107291 */ /* 0x000fe4000f8e183f */
[----:B------:R-:W-:-:S07]  /*5660*/  SHF.L.U32 R4, R4, 0x1f, RZ ;  /* 0x0000001f04047819 */ /* 0x000fce00000006ff */
[----:B------:R-:W1:Y:S02]  /*5670*/  SYNCS.PHASECHK.TRANS64.TRYWAIT P1, [UR16+0x448a0], R4 ;  /* 0x0448a004ff0075a7 */ /* 0x000e640008020150 */
[----:B-1----:R-:W-:Y:S05]  /*5680*/  @!P1 BRA `(.L_x_25) ;  /* 0x0000008000509947 */ /* 0x002fea0003800000 */
.L_x_24:
[----:B------:R2:W-:Y:S04]  /*5690*/  STS [R0+0xc000], R17 ;  /* 0x00c0001100007388 */ /* 0x0005e80000000800 */
        /* <DEDUP_REMOVED lines=30> */
[----:B------:R2:W-:Y:S01]  /*5880*/  STS [R0+0xcf80], R15 ;  /* 0x00cf800f00007388 */ /* 0x0005e20000000800 */
[----:B------:R-:W-:Y:S01]  /*5890*/  @!PT LDS RZ, [RZ] ;  /* 0x00000000fffff984 */ /* 0x000fe20000000800 */
[----:B------:R-:W-:Y:S01]  /*58a0*/  @!PT LDS RZ, [RZ] ;  /* 0x00000000fffff984 */ /* 0x000fe20000000800 */
[----:B------:R-:W-:Y:S01]  /*58b0*/  @!PT LDS RZ, [RZ] ;  /* 0x00000000fffff984 */ /* 0x000fe20000000800 */
[----:B------:R-:W-:Y:S01]  /*58c0*/  @!PT LDS RZ, [RZ] ;  /* 0x00000000fffff984 */ /* 0x000fe20000000800 */
[----:B------:R3:W-:Y:S06]  /*58d0*/  MEMBAR.ALL.CTA ;  /* 0x0000000000007992 */ /* 0x0007ec0000008000 */
[----:B---3--:R-:W3:Y:S01]  /*58e0*/  FENCE.VIEW.ASYNC.S ;  /* 0x00000000000073c6 */ /* 0x008ee20000000000 */
[----:B------:R-:W-:Y:S05]  /*58f0*/  @P2 BRA `(.L_x_26) ;  /* 0x0000000000242947 */ /* 0x000fea0003800000 */
[----:B------:R-:W-:Y:S02]  /*5900*/  USHF.L.U32 UR16, UR37, 0x1, URZ ;  /* 0x0000000125107899 */ /* 0x000fe4000800063f */
[----:B------:R-:W-:Y:S02]  /*5910*/  UIADD3 UR37, UR37, 0x1, URZ ;  /* 0x0000000125257890 */ /* 0x000fe4000fffe03f */
[----:B------:R-:W-:Y:S02]  /*5920*/  ULOP3.LUT UR16, UR16, 0xfffffffe, UR21, 0xe2, !UPT ;  /* 0xfffffffe10107892 */ /* 0x000fe4000f8ee215 */
[----:B------:R-:W-:Y:S02]  /*5930*/  UISETP.NE.AND UP0, UPT, UR37, 0x2, UPT ;  /* 0x000000022500788c */ /* 0x000fe4000bf05270 */
[----:B------:R-:W-:Y:S02]  /*5940*/  ULEA UR16, UR16, UR36, 0x3 ;  /* 0x0000002410107291 */ /* 0x000fe4000f8e183f */
[----:B------:R-:W-:-:S07]  /*5950*/  USEL UR37, UR37, URZ, UP0 ;  /* 0x0000003f25257287 */ /* 0x000fce0008000000 */
[----:B---3--:R-:W-:Y:S01]  /*5960*/  SYNCS.ARRIVE.TRANS64.A1T0 RZ, [UR16+0x448a0], RZ ;  /* 0x0448a0ffffff79a7 */ /* 0x008fe20008100010 */
[----:B------:R-:W-:-:S04]  /*5970*/  USEL UR16, URZ, 0x1, UP0 ;  /* 0x000000013f107887 */ /* 0x000fc80008000000 */
[----:B------:R-:W-:-:S12]  /*5980*/  ULOP3.LUT UR7, UR7, UR16, URZ, 0x3c, !UPT ;  /* 0x0000001007077292 */ /* 0x000fd8000f8e3c3f */
.L_x_26:
[----:B------:R-:W-:Y:S02]  /*5990*/  UISETP.NE.AND UP0, UPT, UR24, 0x1, UPT ;  /* 0x000000011800788c */ /* 0x000fe4000bf05270 */
[----:B------:R-:W-:-:S04]  /*59a0*/  ULOP3.LUT UR22, UR29, 0x2, URZ, 0xfc, !UPT ;  /* 0x000000021d167892 */ /* 0x000fc8000f8efc3f */
[----:B------:R-:W-:-:S13]  /*59b0*/  PLOP3.LUT P1, PT, PT, PT, UP0, 0x80, 0x0 ;  /* 0x000000000000781c */ /* 0x000fda0003f2f008 */
[----:B------:R-:W-:Y:S05]  /*59c0*/  @!P1 BRA `(.L_x_27) ;  /* 0x00000004008c9947 */ /* 0x000fea0003800000 */
[----:B--2---:R-:W3:Y:S04]  /*59d0*/  LDL.LU.128 R24, [R1+0x100] ;  /* 0x0001000001187983 */ /* 0x004ee80000300c00 */
[----:B------:R-:W3:Y:S04]  /*59e0*/  LDL.LU.128 R28, [R1+0x110] ;  /* 0x00011000011c7983 */ /* 0x000ee80000300c00 */
        /* <DEDUP_REMOVED lines=9> */
[----:B------:R-:W3:Y:S01]  /*5a80*/  LDL.LU.128 R68, [R1+0x1b0] ;  /* 0x0001b00001447983 */ /* 0x000ee20000300c00 */
[----:B------:R-:W-:-:S02]  /*5a90*/  UIADD3 UR12, UR36, 0xc000, URZ ;  /* 0x0000c000240c7890 */ /* 0x000fc4000fffe03f */
[----:B------:R-:W-:Y:S02]  /*5aa0*/  UIMAD UR20, UR6, 0x600, UR20 ;  /* 0x00000600061478a4 */ /* 0x000fe4000f8e0214 */
[----:B------:R-:W-:Y:S01]  /*5ab0*/  USHF.R.U32.HI UR12, URZ, 0x4, UR12 ;  /* 0x000000043f0c7899 */ /* 0x000fe2000801160c */
[----:B------:R-:W-:Y:S01]  /*5ac0*/  UMOV UR19, 0x80000020 ;  /* 0x8000002000137882 */ /* 0x000fe20000000000 */
[----:B------:R-:W-:Y:S02]  /*5ad0*/  UMOV UR17, 0x80 ;  /* 0x0000008000117882 */ /* 0x000fe40000000000 */
[----:B------:R-:W-:Y:S01]  /*5ae0*/  ULOP3.LUT UR12, UR12, 0x3fff, URZ, 0xc0, !UPT ;  /* 0x00003fff0c0c7892 */ /* 0x000fe2000f8ec03f */
[----:B------:R-:W-:Y:S01]  /*5af0*/  UMOV UR18, UR20 ;  /* 0x0000001400127c82 */ /* 0x000fe20008000000 */
[----:B------:R-:W-:Y:S02]  /*5b00*/  UISETP.NE.AND UP0, UPT, UR22, 0x3, UPT ;  /* 0x000000031600788c */ /* 0x000fe4000bf05270 */
[----:B------:R-:W-:-:S04]  /*5b10*/  ULOP3.LUT UR12, UR12, 0x80000, URZ, 0xfc, !UPT ;  /* 0x000800000c0c7892 */ /* 0x000fc8000f8efc3f */
[----:B------:R-:W-:Y:S01]  /*5b20*/  ULEA UR6, UR24, UR12, 0xa ;  /* 0x0000000c18067291 */ /* 0x000fe2000f8e503f */
[----:B------:R-:W-:-:S06]  /*5b30*/  PLOP3.LUT P2, PT, PT, PT, UP0, 0x80, 0x0 ;  /* 0x000000000000781c */ /* 0x000fcc0003f4f008 */
[----:B------:R-:W-:Y:S01]  /*5b40*/  UMOV UR16, UR6 ;  /* 0x0000000600107c82 */ /* 0x000fe20008000000 */
[----:B---3--:R-:W-:-:S06]  /*5b50*/  WARPGROUP.ARRIVE ;  /* 0x00000000000079c5 */ /* 0x008fcc0000000000 */
[----:B------:R-:W-:Y:S01]  /*5b60*/  HGMMA.64x96x16.F32 R24, gdesc[UR16].tnspB, R24, gsb0 ;  /* 0x41600000101879f0 */ /* 0x000fe20008000818 */
[----:B------:R-:W-:Y:S02]  /*5b70*/  UIADD3 UR18, UR20, 0x40, URZ ;  /* 0x0000004014127890 */ /* 0x000fe4000fffe03f */
[----:B------:R-:W-:Y:S01]  /*5b80*/  UIADD3 UR16, UR6, 0x10, URZ ;  /* 0x0000001006107890 */ /* 0x000fe2000fffe03f */
[----:B------:R-:W-:Y:S01]  /*5b90*/  UMOV UR19, 0x80000020 ;  /* 0x8000002000137882 */ /* 0x000fe20000000000 */
[----:B------:R-:W-:Y:S01]  /*5ba0*/  UMOV UR17, 0x80 ;  /* 0x0000008000117882 */ /* 0x000fe20000000000 */
[----:B------:R-:W-:Y:S02]  /*5bb0*/  WARPGROUP.DEPBAR.LE gsb0, 0x0 ;  /* 0x00008000000079c5 */ /* 0x000fe40000010000 */
[----:B------:R-:W-:-:S06]  /*5bc0*/  WARPGROUP.ARRIVE ;  /* 0x00000000000079c5 */ /* 0x000fcc0000000000 */
        /* <DEDUP_REMOVED lines=42> */
[----:B------:R-:W-:Y:S03]  /*5e70*/  HGMMA.64x96x16.F32 R24, gdesc[UR16].tnspB, R24, gsb0 ;  /* 0x41600000101879f0 */ /* 0x000fe60008000818 */
[----:B------:R-:W-:Y:S02]  /*5e80*/  WARPGROUP.DEPBAR.LE gsb0, 0x0 ;  /* 0x00008000000079c5 */ /* 0x000fe40000010000 */
[----:B------:R2:W-:Y:S04]  /*5e90*/  STL.128 [R1+0x100], R24 ;  /* 0x0001001801007387 */ /* 0x0005e80000100c00 */
        /* <DEDUP_REMOVED lines=10> */
[----:B------:R2:W-:Y:S01]  /*5f40*/  STL.128 [R1+0x1b0], R68 ;  /* 0x0001b04401007387 */ /* 0x0005e20000100c00 */
[----:B------:R-:W-:Y:S05]  /*5f50*/  @!P2 BRA `(.L_x_28) ;  /* 0x000000000004a947 */ /* 0x000fea0003800000 */
[----:B------:R-:W-:Y:S01]  /*5f60*/  BPT.TRAP 0x1 ;  /* 0x000000040000795c */ /* 0x000fe20000300000 */
.L_x_28:
[----:B------:R-:W-:Y:S01]  /*5f70*/  ULEA UR6, UR5, UR36, 0x3 ;  /* 0x0000002405067291 */ /* 0x000fe2000f8e183f */
[----:B-1----:R-:W-:-:S05]  /*5f80*/  IMAD.U32 R4, RZ, RZ, UR8 ;  /* 0x00000008ff047e24 */ /* 0x002fca000f8e00ff */
[----:B------:R-:W-:-:S04]  /*5f90*/  SHF.L.U32 R4, R4, 0x1f, RZ ;  /* 0x0000001f04047819 */ /* 0x000fc800000006ff */
[----:B------:R-:W1:Y:S02]  /*5fa0*/  SYNCS.PHASECHK.TRANS64.TRYWAIT P1, [UR6+0x44890], R4 ;  /* 0x04489004ff0075a7 */ /* 0x000e640008020146 */
[----:B-1----:R-:W-:Y:S05]  /*5fb0*/  @!P1 BRA `(.L_x_29) ;  /* 0x00000078001c9947 */ /* 0x002fea0003800000 */
.L_x_133:
[----:B------:R-:W-:Y:S05]  /*5fc0*/  @!P2 BRA `(.L_x_30) ;  /* 0x000000000004a947 */ /* 0x000fea0003800000 */
[----:B------:R-:W-:Y:S01]  /*5fd0*/  BPT.TRAP 0x1 ;  /* 0x000000040000795c */ /* 0x000fe20000300000 */
.L_x_30:
[----:B------:R-:W-:Y:S01]  /*5fe0*/  SYNCS.ARRIVE.TRANS64.A1T0 RZ, [UR6+0x44880], RZ ;  /* 0x044880ffffff79a7 */ /* 0x000fe20008100006 */
[----:B------:R-:W-:Y:S05]  /*5ff0*/  BRA `(.L_x_31) ;  /* 0x0000002000f47947 */ /* 0x000fea0003800000 */
.L_x_27:
[----:B------:R-:W-:Y:S01]  /*6000*/  ULEA UR16, UR37, UR38, 0x1 ;  /* 0x0000002625107291 */ /* 0x000fe2000f8e083f */
[----:B-1----:R-:W-:Y:S01]  /*6010*/  IMAD.U32 R4, RZ, RZ, UR7 ;  /* 0x00000007ff047e24 */ /* 0x002fe2000f8e00ff */
[----:B------:R-:W-:Y:S02]  /*6020*/  UISETP.NE.AND UP0, UPT, UR22, 0x3, UPT ;  /* 0x000000031600788c */ /* 0x000fe4000bf05270 */
[----:B------:R-:W-:Y:S02]  /*6030*/  ULEA UR16, UR16, UR12, 0x3 ;  /* 0x0000000c10107291 */ /* 0x000fe4000f8e183f */
[----:B------:R-:W-:-:S07]  /*6040*/  SHF.L.U32 R4, R4, 0x1f, RZ ;  /* 0x0000001f04047819 */ /* 0x000fce00000006ff */
[----:B---3--:R-:W1:Y:S02]  /*6050*/  SYNCS.PHASECHK.TRANS64.TRYWAIT P1, [UR16], R4 ;  /* 0x00000004ff0075a7 */ /* 0x008e640008020150 */
[----:B-1----:R-:W-:Y:S05]  /*6060*/  @!P1 BRA `(.L_x_32) ;  /* 0x0000007800089947 */ /* 0x002fea0003800000 */
.L_x_134:
[----:B------:R-:W-:Y:S01]  /*6070*/  UIADD3 UR16, UR36, 0xc000, URZ ;  /* 0x0000c00024107890 */ /* 0x000fe2000fffe03f */
[----:B------:R-:W-:Y:S03]  /*6080*/  STL.128 [R1+0x1f0], R164 ;  /* 0x0001f0a401007387 */ /* 0x000fe60000100c00 */
[----:B------:R-:W-:Y:S01]  /*6090*/  USHF.R.U32.HI UR16, URZ, 0x4, UR16 ;  /* 0x000000043f107899 */ /* 0x000fe20008011610 */
[----:B------:R-:W-:Y:S01]  /*60a0*/  STL.128 [R1+0x1e0], R160 ;  /* 0x0001e0a001007387 */ /* 0x000fe20000100c00 */
[----:B------:R-:W-:Y:S02]  /*60b0*/  ULOP3.LUT UR27, UR13, 0x1000000, URZ, 0xfc, !UPT ;  /* 0x010000000d1b7892 */ /* 0x000fe4000f8efc3f */
[----:B------:R-:W-:Y:S01]  /*60c0*/  ULOP3.LUT UR32, UR4, 0x2, URZ, 0x3c, !UPT ;  /* 0x0000000204207892 */ /* 0x000fe2000f8e3c3f */
[----:B------:R-:W-:Y:S01]  /*60d0*/  STL.128 [R1+0x1d0], R156 ;  /* 0x0001d09c01007387 */ /* 0x000fe20000100c00 */
[----:B------:R-:W-:-:S02]  /*60e0*/  ULOP3.LUT UR22, UR16, 0x3fff, URZ, 0xc0, !UPT ;  /* 0x00003fff10167892 */ /* 0x000fc4000f8ec03f */
[----:B------:R-:W-:Y:S01]  /*60f0*/  UIMAD UR18, UR32, 0x300, UR27 ;  /* 0x00000300201278a4 */ /* 0x000fe2000f8e021b */
[----:B------:R3:W-:Y:S01]  /*6100*/  STL.128 [R1+0x1c0], R152 ;  /* 0x0001c09801007387 */ /* 0x0007e20000100c00 */
[----:B------:R-:W-:Y:S01]  /*6110*/  ULOP3.LUT UR13, UR22, 0x800000, URZ, 0xfc, !UPT ;  /* 0x00800000160d7892 */ /* 0x000fe2000f8efc3f */
[----:B--2---:R-:W-:Y:S01]  /*6120*/  WARPGROUP.ARRIVE ;  /* 0x00000000000079c5 */ /* 0x004fe20000000000 */
[----:B------:R-:W-:Y:S01]  /*6130*/  UMOV UR19, 0x80000020 ;  /* 0x8000002000137882 */ /* 0x000fe20000000000 */
[----:B------:R-:W-:Y:S01]  /*6140*/  UMOV UR17, 0x8 ;  /* 0x0000000800117882 */ /* 0x000fe20000000000 */
[----:B------:R-:W2:Y:S03]  /*6150*/  LDL.LU.128 R120, [R1+0x100] ;  /* 0x0001000001787983 */ /* 0x000ea60000300c00 */
[----:B------:R-:W-:Y:S01]  /*6160*/  UMOV UR16, UR13 ;  /* 0x0000000d00107c82 */ /* 0x000fe20008000000 */
[----:B------:R-:W2:Y:S01]  /*6170*/  LDL.LU.128 R124, [R1+0x110] ;  /* 0x00011000017c7983 */ /* 0x000ea20000300c00 */
[----:B------:R-:W-:Y:S01]  /*6180*/  HGMMA.64x96x16.F32 R72, gdesc[UR16].tnspA.tnspB, RZ, !UPT, gsb0 ;  /* 0x61600000104879f0 */ /* 0x000fe2000c0008ff */
[----:B------:R-:W-:Y:S01]  /*6190*/  UIADD3 UR16, UR13, 0x40, URZ ;  /* 0x000000400d107890 */ /* 0x000fe2000fffe03f */
[----:B------:R-:W-:Y:S01]  /*61a0*/  UMOV UR17, 0x8 ;  /* 0x0000000800117882 */ /* 0x000fe20000000000 */
[----:B------:R-:W-:Y:S01]  /*61b0*/  UIADD3 UR28, UR27, 0x40, URZ ;  /* 0x000000401b1c7890 */ /* 0x000fe2000fffe03f */
[----:B------:R-:W2:Y:S04]  /*61c0*/  LDL.LU.128 R128, [R1+0x120] ;  /* 0x0001200001807983 */ /* 0x000ea80000300c00 */
[----:B------:R-:W2:Y:S04]  /*61d0*/  LDL.LU.128 R132, [R1+0x130] ;  /* 0x0001300001847983 */ /* 0x000ea80000300c00 */
[----:B------:R-:W2:Y:S04]  /*61e0*/  LDL.LU.128 R136, [R1+0x140] ;  /* 0x0001400001887983 */ /* 0x000ea80000300c00 */
[----:B------:R-:W2:Y:S04]  /*61f0*/  LDL.LU.128 R140, [R1+0x150] ;  /* 0x00015000018c7983 */ /* 0x000ea80000300c00 */
[----:B------:R-:W2:Y:S04]  /*6200*/  LDL.LU.128 R144, [R1+0x160] ;  /* 0x0001600001907983 */ /* 0x000ea80000300c00 */
[----:B------:R-:W2:Y:S04]  /*6210*/  LDL.LU.128 R148, [R1+0x170] ;  /* 0x0001700001947983 */ /* 0x000ea80000300c00 */
[----:B---3--:R-:W2:Y:S04]  /*6220*/  LDL.LU.128 R152, [R1+0x180] ;  /* 0x0001800001987983 */ /* 0x008ea80000300c00 */
[----:B------:R-:W2:Y:S04]  /*6230*/  LDL.LU.128 R156, [R1+0x190] ;  /* 0x00019000019c7983 */ /* 0x000ea80000300c00 */
[----:B------:R-:W2:Y:S04]  /*6240*/  LDL.LU.128 R160, [R1+0x1a0] ;  /* 0x0001a00001a07983 */ /* 0x000ea80000300c00 */
[----:B------:R-:W2:Y:S01]  /*6250*/  LDL.LU.128 R164, [R1+0x1b0] ;  /* 0x0001b00001a47983 */ /* 0x000ea20000300c00 */
[----:B------:R-:W-:-:S02]  /*6260*/  UIMAD UR32, UR32, 0x300, UR28 ;  /* 0x00000300202078a4 */ /* 0x000fc4000f8e021c */
[----:B------:R-:W-:Y:S02]  /*6270*/  UIMAD UR28, UR4, 0x300, UR28 ;  /* 0x00000300041c78a4 */ /* 0x000fe4000f8e021c */
[----:B------:R-:W-:Y:S02]  /*6280*/  ULOP3.LUT UR22, UR22, 0x80000, URZ, 0xfc, !UPT ;  /* 0x0008000016167892 */ /* 0x000fe4000f8efc3f */
[----:B------:R-:W-:Y:S01]  /*6290*/  UIMAD UR6, UR6, 0x600, UR20 ;  /* 0x00000600060678a4 */ /* 0x000fe2000f8e0214 */
[----:B------:R-:W-:Y:S02]  /*62a0*/  WARPGROUP.DEPBAR.LE gsb0, 0x0 ;  /* 0x00008000000079c5 */ /* 0x000fe40000010000 */
[----:B------:R-:W-:-:S06]  /*62b0*/  WARPGROUP.ARRIVE ;  /* 0x00000000000079c5 */ /* 0x000fcc0000000000 */
[----:B------:R-:W-:Y:S01]  /*62c0*/  HGMMA.64x96x16.F32 R24, gdesc[UR16].tnspA.tnspB, RZ, !UPT, gsb0 ;  /* 0x61600000101879f0 */ /* 0x000fe2000c0008ff */
[----:B------:R-:W-:Y:S01]  /*62d0*/  UIADD3 UR16, UR13, 0x100, URZ ;  /* 0x000001000d107890 */ /* 0x000fe2000fffe03f */
[----:B------:R-:W-:Y:S01]  /*62e0*/  UMOV UR18, UR32 ;  /* 0x0000002000127c82 */ /* 0x000fe20008000000 */
[----:B------:R-:W-:Y:S01]  /*62f0*/  UMOV UR19, 0x80000020 ;  /* 0x8000002000137882 */ /* 0x000fe20000000000 */
[----:B------:R-:W-:Y:S01]  /*6300*/  UMOV UR17, 0x8 ;  /* 0x0000000800117882 */ /* 0x000fe20000000000 */
[----:B------:R-:W-:Y:S02]  /*6310*/  WARPGROUP.DEPBAR.LE gsb0, 0x0 ;  /* 0x00008000000079c5 */ /* 0x000fe40000010000 */
[----:B------:R-:W-:-:S06]  /*6320*/  WARPGROUP.ARRIVE ;  /* 0x00000000000079c5 */ /* 0x000fcc0000000000 */
[----:B------:R-:W-:Y:S01]  /*6330*/  HGMMA.64x96x16.F32 R72, gdesc[UR16].tnspA.tnspB, R72, gsb0 ;  /* 0x61600000104879f0 */ /* 0x000fe20008000848 */
[----:B------:R-:W-:Y:S01]  /*6340*/  UIADD3 UR16, UR13, 0x140, URZ ;  /* 0x000001400d107890 */ /* 0x000fe2000fffe03f */
[----:B------:R-:W-:Y:S01]  /*6350*/  UMOV UR17, 0x8 ;  /* 0x0000000800117882 */ /* 0x000fe20000000000 */
[----:B------:R-:W-:Y:S02]  /*6360*/  WARPGROUP.DEPBAR.LE gsb0, 0x0 ;  /* 0x00008000000079c5 */ /* 0x000fe40000010000 */
[----:B------:R-:W-:-:S06]  /*6370*/  WARPGROUP.ARRIVE ;  /* 0x00000000000079c5 */ /* 0x000fcc0000000000 */
[----:B------:R-:W-:Y:S01]  /*6380*/  HGMMA.64x96x16.F32 R24, gdesc[UR16].tnspA.tnspB, R24, gsb0 ;  /* 0x61600000101879f0 */ /* 0x000fe20008000818 */
[----:B------:R-:W-:Y:S02]  /*6390*/  UIADD3 UR18, UR32, 0x40, URZ ;  /* 0x0000004020127890 */ /* 0x000fe4000fffe03f */
[----:B------:R-:W-:Y:S01]  /*63a0*/  UIADD3 UR16, UR13, 0x200, URZ ;  /* 0x000002000d107890 */ /* 0x000fe2000fffe03f */
        /* <DEDUP_REMOVED lines=22> */
[----:B------:R-:W-:Y:S02]  /*6510*/  UIMAD UR18, UR4, 0x300, UR27 ;  /* 0x00000300041278a4 */ /* 0x000fe4000f8e021b */
        /* <DEDUP_REMOVED lines=52> */
[----:B--2---:R-:W-:-:S06]  /*6860*/  WARPGROUP.ARRIVE ;  /* 0x00000000000079c5 */ /* 0x004fcc0000000000 */
        /* <DEDUP_REMOVED lines=55> */
[----:B--2---:R2:W5:Y:S04]  /*6be0*/  LDL.LU.128 R152, [R1+0x1c0] ;  /* 0x0001c00001987983 */ /* 0x0045680000300c00 */
[----:B---3--:R2:W5:Y:S04]  /*6bf0*/  LDL.LU.128 R156, [R1+0x1d0] ;  /* 0x0001d000019c7983 */ /* 0x0085680000300c00 */
[----:B----4-:R2:W5:Y:S04]  /*6c00*/  LDL.LU.128 R160, [R1+0x1e0] ;  /* 0x0001e00001a07983 */ /* 0x0105680000300c00 */
[----:B-1----:R2:W5:Y:S01]  /*6c10*/  LDL.LU.128 R164, [R1+0x1f0] ;  /* 0x0001f00001a47983 */ /* 0x0025620000300c00 */
[----:B------:R-:W-:-:S03]  /*6c20*/  USHF.L.U32 UR6, UR37, 0x1, URZ ;  /* 0x0000000125067899 */ /* 0x000fc6000800063f */
        /* <DEDUP_REMOVED lines=8> */
[----:B------:R-:W-:Y:S01]  /*6cb0*/  ULOP3.LUT UR21, UR6, 0xfffffffe, UR21, 0xe2, !UPT ;  /* 0xfffffffe06157892 */ /* 0x000fe2000f8ee215 */
[----:B------:R-:W-:-:S03]  /*6cc0*/  PLOP3.LUT P1, PT, PT, PT, UP0, 0x80, 0x0 ;  /* 0x000000000000781c */ /* 0x000fc60003f2f008 */
[----:B------:R-:W-:-:S09]  /*6cd0*/  ULEA UR12, UR21, UR12, 0x3 ;  /* 0x0000000c150c7291 */ /* 0x000fd2000f8e183f */
[----:B------:R-:W-:Y:S01]  /*6ce0*/  SYNCS.ARRIVE.TRANS64.A1T0 RZ, [UR12], RZ ;  /* 0x000000ffffff79a7 */ /* 0x000fe2000810000c */
[----:B------:R-:W-:Y:S05]  /*6cf0*/  @!P1 BRA `(.L_x_33) ;  /* 0x0000000000049947 */ /* 0x000fea0003800000 */
[----:B------:R-:W-:Y:S01]  /*6d00*/  BPT.TRAP 0x1 ;  /* 0x000000040000795c */ /* 0x000fe20000300000 */
.L_x_33:
[----:B------:R-:W-:Y:S01]  /*6d10*/  ULEA UR17, UR5, UR36, 0x3 ;  /* 0x0000002405117291 */ /* 0x000fe2000f8e183f */
[----:B------:R-:W-:-:S05]  /*6d20*/  IMAD.U32 R4, RZ, RZ, UR8 ;  /* 0x00000008ff047e24 */ /* 0x000fca000f8e00ff */
[----:B------:R-:W-:-:S04]  /*6d30*/  SHF.L.U32 R4, R4, 0x1f, RZ ;  /* 0x0000001f04047819 */ /* 0x000fc800000006ff */
[----:B------:R-:W1:Y:S02]  /*6d40*/  SYNCS.PHASECHK.TRANS64.TRYWAIT P2, [UR17+0x44890], R4 ;  /* 0x04489004ff0075a7 */ /* 0x000e640008040151 */
[----:B-1----:R-:W-:Y:S05]  /*6d50*/  @!P2 BRA `(.L_x_34) ;  /* 0x0000006800e4a947 */ /* 0x002fea0003800000 */
.L_x_135:
[----:B------:R-:W3:Y:S01]  /*6d60*/  S2UR UR16, SR_SWINHI ;  /* 0x00000000001079c3 */ /* 0x000ee20000002f00 */
[----:B------:R-:W-:-:S06]  /*6d70*/  UIMAD UR6, UR5, 0x3000, URZ ;  /* 0x00003000050678a4 */ /* 0x000fcc000f8e023f */
[----:B--2---:R-:W-:Y:S01]  /*6d80*/  IADD3 R120, P3, R3, UR6, RZ ;  /* 0x0000000603787c10 */ /* 0x004fe2000ff7e0ff */
[----:B------:R-:W-:-:S06]  /*6d90*/  USHF.R.S32.HI UR6, URZ, 0x1f, UR6 ;  /* 0x0000001f3f067899 */ /* 0x000fcc0008011406 */
[----:B-1----:R-:W-:Y:S01]  /*6da0*/  LEA.HI.X.SX32 R5, R3, UR6, 0x1, P3 ;  /* 0x0000000603057c11 */ /* 0x002fe200098f0eff */
[----:B------:R-:W-:Y:S01]  /*6db0*/  UMOV UR12, UR36 ;  /* 0x00000024000c7c82 */ /* 0x000fe20008000000 */
[----:B---3--:R-:W-:Y:S01]  /*6dc0*/  UMOV UR13, UR16 ;  /* 0x00000010000d7c82 */ /* 0x008fe20008000000 */
[----:B------:R-:W-:-:S04]  /*6dd0*/  LEA R17, P4, R120, UR12, 0x2 ;  /* 0x0000000c78117c11 */ /* 0x000fc8000f8810ff */
[----:B------:R-:W-:Y:S02]  /*6de0*/  LEA.HI.X R120, R120, UR13, R5, 0x2, P4 ;  /* 0x0000000d78787c11 */ /* 0x000fe4000a0f1405 */
[C---:B------:R-:W-:Y:S02]  /*6df0*/  IADD3 R123, P2, R17.reuse, 0x2cc00, RZ ;  /* 0x0002cc00117b7810 */ /* 0x040fe40007f5e0ff */
[C---:B------:R-:W-:Y:S02]  /*6e00*/  IADD3 R125, P4, R17.reuse, 0x2cc20, RZ ;  /* 0x0002cc20117d7810 */ /* 0x040fe40007f9e0ff */
[C---:B------:R-:W-:Y:S02]  /*6e10*/  IADD3 R129, P5, R17.reuse, 0x2c040, RZ ;  /* 0x0002c04011817810 */ /* 0x040fe40007fbe0ff */
[----:B------:R-:W-:Y:S02]  /*6e20*/  IADD3 R15, P6, R17, 0x2c000, RZ ;  /* 0x0002c000110f7810 */ /* 0x000fe40007fde0ff */
[----:B------:R-:W-:-:S02]  /*6e30*/  LOP3.LUT R122, R123, 0x380, RZ, 0xc0, !PT ;  /* 0x000003807b7a7812 */ /* 0x000fc400078ec0ff */
[----:B------:R-:W-:Y:S02]  /*6e40*/  LOP3.LUT R124, R125, 0x380, RZ, 0xc0, !PT ;  /* 0x000003807d7c7812 */ /* 0x000fe400078ec0ff */
[----:B------:R-:W-:Y:S02]  /*6e50*/  LOP3.LUT R128, R129, 0x380, RZ, 0xc0, !PT ;  /* 0x0000038081807812 */ /* 0x000fe400078ec0ff */
[----:B------:R-:W-:Y:S02]  /*6e60*/  LOP3.LUT R14, R15, 0x380, RZ, 0xc0, !PT ;  /* 0x000003800f0e7812 */ /* 0x000fe400078ec0ff */
[----:B------:R-:W-:Y:S02]  /*6e70*/  SHF.R.U64 R122, R122, 0x3, RZ ;  /* 0x000000037a7a7819 */ /* 0x000fe400000012ff */
[----:B------:R-:W-:Y:S02]  /*6e80*/  SHF.R.U64 R124, R124, 0x3, RZ ;  /* 0x000000037c7c7819 */ /* 0x000fe400000012ff */
[----:B------:R-:W-:-:S02]  /*6e90*/  IADD3 R127, P3, R17, 0x2c020, RZ ;  /* 0x0002c020117f7810 */ /* 0x000fc40007f7e0ff */
[----:B------:R-:W-:Y:S02]  /*6ea0*/  SHF.R.U64 R128, R128, 0x3, RZ ;  /* 0x0000000380807819 */ /* 0x000fe400000012ff */
[----:B------:R-:W-:Y:S02]  /*6eb0*/  SHF.R.U64 R14, R14, 0x3, RZ ;  /* 0x000000030e0e7819 */ /* 0x000fe400000012ff */
[----:B------:R-:W-:Y:S01]  /*6ec0*/  LOP3.LUT R122, R122, R123, RZ, 0x3c, !PT ;  /* 0x0000007b7a7a7212 */ /* 0x000fe200078e3cff */
[--C-:B------:R-:W-:Y:S01]  /*6ed0*/  IMAD.X R123, RZ, RZ, R120.reuse, P2 ;  /* 0x000000ffff7b7224 */ /* 0x100fe200010e0678 */
[----:B------:R-:W-:Y:S01]  /*6ee0*/  LOP3.LUT R124, R124, R125, RZ, 0x3c, !PT ;  /* 0x0000007d7c7c7212 */ /* 0x000fe200078e3cff */
[--C-:B------:R-:W-:Y:S01]  /*6ef0*/  IMAD.X R125, RZ, RZ, R120.reuse, P4 ;  /* 0x000000ffff7d7224 */ /* 0x100fe200020e0678 */
[----:B------:R-:W-:Y:S02]  /*6f00*/  LOP3.LUT R126, R127, 0x380, RZ, 0xc0, !PT ;  /* 0x000003807f7e7812 */ /* 0x000fe400078ec0ff */
[----:B------:R-:W-:Y:S01]  /*6f10*/  LOP3.LUT R128, R128, R129, RZ, 0x3c, !PT ;  /* 0x0000008180807212 */ /* 0x000fe200078e3cff */
[--C-:B------:R-:W-:Y:S01]  /*6f20*/  IMAD.X R129, RZ, RZ, R120.reuse, P5 ;  /* 0x000000ffff817224 */ /* 0x100fe200028e0678 */
[----:B------:R-:W-:Y:S01]  /*6f30*/  LOP3.LUT R14, R14, R15, RZ, 0x3c, !PT ;  /* 0x0000000f0e0e7212 */ /* 0x000fe200078e3cff */
[----:B------:R-:W-:Y:S01]  /*6f40*/  IMAD.X R15, RZ, RZ, R120, P6 ;  /* 0x000000ffff0f7224 */ /* 0x000fe200030e0678 */
[----:B------:R-:W-:-:S02]  /*6f50*/  IADD3 R11, P2, R17, 0x2c060, RZ ;  /* 0x0002c060110b7810 */ /* 0x000fc40007f5e0ff */
[C---:B------:R-:W-:Y:S02]  /*6f60*/  IADD3 R9, P4, R17.reuse, 0x2c400, RZ ;  /* 0x0002c40011097810 */ /* 0x040fe40007f9e0ff */
[C---:B------:R-:W-:Y:S01]  /*6f70*/  IADD3 R5, P5, R17.reuse, 0x2d000, RZ ;  /* 0x0002d00011057810 */ /* 0x040fe20007fbe0ff */
[----:B------:R-:W-:Y:S01]  /*6f80*/  ST.E desc[UR14][R14.64], R72 ;  /* 0x000000480e007985 */ /* 0x000fe2000c10190e */
[----:B------:R-:W-:Y:S02]  /*6f90*/  IADD3 R13, P6, R17, 0x2cc40, RZ ;  /* 0x0002cc40110d7810 */ /* 0x000fe40007fde0ff */
[----:B------:R-:W-:Y:S01]  /*6fa0*/  SHF.R.U64 R126, R126, 0x3, RZ ;  /* 0x000000037e7e7819 */ /* 0x000fe200000012ff */
[----:B------:R1:W-:Y:S01]  /*6fb0*/  ST.E desc[UR14][R14.64+0x4], R73 ;  /* 0x000004490e007985 */ /* 0x0003e2000c10190e */
[----:B------:R-:W-:Y:S02]  /*6fc0*/  LOP3.LUT R10, R11, 0x380, RZ, 0xc0, !PT ;  /* 0x000003800b0a7812 */ /* 0x000fe400078ec0ff */
[----:B------:R-:W-:Y:S01]  /*6fd0*/  LOP3.LUT R8, R9, 0x380, RZ, 0xc0, !PT ;  /* 0x0000038009087812 */ /* 0x000fe200078ec0ff */
[----:B------:R-:W-:Y:S01]  /*6fe0*/  ST.E desc[UR14][R122.64], R74 ;  /* 0x0000004a7a007985 */ /* 0x000fe2000c10190e */
[----:B------:R-:W-:-:S02]  /*6ff0*/  LOP3.LUT R4, R5, 0x380, RZ, 0xc0, !PT ;  /* 0x0000038005047812 */ /* 0x000fc400078ec0ff */
[----:B------:R-:W-:Y:S01]  /*7000*/  LOP3.LUT R12, R13, 0x380, RZ, 0xc0, !PT ;  /* 0x000003800d0c7812 */ /* 0x000fe200078ec0ff */
[----:B------:R2:W-:Y:S01]  /*7010*/  ST.E desc[UR14][R122.64+0x4], R75 ;  /* 0x0000044b7a007985 */ /* 0x0005e2000c10190e */
[----:B------:R-:W-:Y:S01]  /*7020*/  LOP3.LUT R126, R126, R127, RZ, 0x3c, !PT ;  /* 0x0000007f7e7e7212 */ /* 0x000fe200078e3cff */
[----:B------:R-:W-:Y:S01]  /*7030*/  IMAD.X R127, RZ, RZ, R120, P3 ;  /* 0x000000ffff7f7224 */ /* 0x000fe200018e0678 */
[----:B------:R-:W-:Y:S02]  /*7040*/  SHF.R.U64 R10, R10, 0x3, RZ ;  /* 0x000000030a0a7819 */ /* 0x000fe400000012ff */
[----:B------:R-:W-:Y:S02]  /*7050*/  SHF.R.U64 R8, R8, 0x3, RZ ;  /* 0x0000000308087819 */ /* 0x000fe400000012ff */
[----:B------:R-:W-:Y:S01]  /*7060*/  IADD3 R7, P3, R17, 0x2cc60, RZ ;  /* 0x0002cc6011077810 */ /* 0x000fe20007f7e0ff */
[----:B------:R-:W-:Y:S01]  /*7070*/  ST.E desc[UR14][R126.64], R76 ;  /* 0x0000004c7e007985 */ /* 0x000fe2000c10190e */
[----:B------:R-:W-:-:S02]  /*7080*/  SHF.R.U64 R4, R4, 0x3, RZ ;  /* 0x0000000304047819 */ /* 0x000fc400000012ff */
[----:B------:R-:W-:Y:S01]  /*7090*/  SHF.R.U64 R12, R12, 0x3, RZ ;  /* 0x000000030c0c7819 */ /* 0x000fe200000012ff */
[----:B------:R3:W-:Y:S01]  /*70a0*/  ST.E desc[UR14][R126.64+0x4], R77 ;  /* 0x0000044d7e007985 */ /* 0x0007e2000c10190e */
[----:B------:R-:W-:Y:S01]  /*70b0*/  LOP3.LUT R10, R10, R11, RZ, 0x3c, !PT ;  /* 0x0000000b0a0a7212 */ /* 0x000fe200078e3cff */
[--C-:B------:R-:W-:Y:S01]  /*70c0*/  IMAD.X R11, RZ, RZ, R120.reuse, P2 ;  /* 0x000000ffff0b7224 */ /* 0x100fe200010e0678 */
[----:B------:R-:W-:Y:S01]  /*70d0*/  LOP3.LUT R8, R8, R9, RZ, 0x3c, !PT ;  /* 0x0000000908087212 */ /* 0x000fe200078e3cff */
[--C-:B------:R-:W-:Y:S01]  /*70e0*/  IMAD.X R9, RZ, RZ, R120.reuse, P4 ;  /* 0x000000ffff097224 */ /* 0x100fe200020e0678 */
[----:B------:R-:W-:Y:S01]  /*70f0*/  LOP3.LUT R6, R7, 0x380, RZ, 0xc0, !PT ;  /* 0x0000038007067812 */ /* 0x000fe200078ec0ff */
[----:B------:R4:W-:Y:S01]  /*7100*/  ST.E desc[UR14][R124.64+0x4], R79 ;  /* 0x0000044f7c007985 */ /* 0x0009e2000c10190e */
[----:B------:R-:W-:Y:S02]  /*7110*/  LOP3.LUT R4, R4, R5, RZ, 0x3c, !PT ;  /* 0x0000000504047212 */ /* 0x000fe400078e3cff */
[----:B------:R-:W-:Y:S01]  /*7120*/  LOP3.LUT R12, R12, R13, RZ, 0x3c, !PT ;  /* 0x0000000d0c0c7212 */ /* 0x000fe200078e3cff */
[----:B------:R-:W-:Y:S01]  /*7130*/  IMAD.X R13, RZ, RZ, R120, P6 ;  /* 0x000000ffff0d7224 */ /* 0x000fe200030e0678 */
[C---:B------:R-:W-:Y:S01]  /*7140*/  IADD3 R19, P2, R17.reuse, 0x2d020, RZ ;  /* 0x0002d02011137810 */ /* 0x040fe20007f5e0ff */
[----:B------:R4:W-:Y:S01]  /*7150*/  ST.E desc[UR14][R124.64], R78 ;  /* 0x0000004e7c007985 */ /* 0x0009e2000c10190e */
[----:B------:R-:W-:-:S02]  /*7160*/  IADD3 R5, P4, R17, 0x2d040, RZ ;  /* 0x0002d04011057810 */ /* 0x000fc40007f9e0ff */
[----:B------:R-:W-:Y:S01]  /*7170*/  IADD3 R23, P6, R17, 0x2c420, RZ ;  /* 0x0002c42011177810 */ /* 0x000fe20007fde0ff */
[----:B------:R-:W-:Y:S01]  /*7180*/  ST.E desc[UR14][R128.64], R80 ;  /* 0x0000005080007985 */ /* 0x000fe2000c10190e */
[----:B------:R-:W-:Y:S02]  /*7190*/  SHF.R.U64 R6, R6, 0x3, RZ ;  /* 0x0000000306067819 */ /* 0x000fe400000012ff */
[----:B------:R-:W-:Y:S01]  /*71a0*/  LOP3.LUT R18, R19, 0x380, RZ, 0xc0, !PT ;  /* 0x0000038013127812 */ /* 0x000fe200078ec0ff */
[----:B------:R4:W-:Y:S01]  /*71b0*/  ST.E desc[UR14][R128.64+0x4], R81 ;  /* 0x0000045180007985 */ /* 0x0009e2000c10190e */
[----:B-1----:R-:W-:Y:S02]  /*71c0*/  LOP3.LUT R14, R5, 0x380, RZ, 0xc0, !PT ;  /* 0x00000380050e7812 */ /* 0x002fe400078ec0ff */
[----:B------:R-:W-:Y:S01]  /*71d0*/  LOP3.LUT R22, R23, 0x380, RZ, 0xc0, !PT ;  /* 0x0000038017167812 */ /* 0x000fe200078ec0ff */
[----:B------:R-:W-:Y:S01]  /*71e0*/  ST.E desc[UR14][R12.64], R82 ;  /* 0x000000520c007985 */ /* 0x000fe2000c10190e */
[----:B------:R-:W-:Y:S01]  /*71f0*/  LOP3.LUT R6, R6, R7, RZ, 0x3c, !PT ;  /* 0x0000000706067212 */ /* 0x000fe200078e3cff */
[----:B------:R-:W-:Y:S01]  /*7200*/  IMAD.X R7, RZ, RZ, R120, P3 ;  /* 0x000000ffff077224 */ /* 0x000fe200018e0678 */
[----:B------:R-:W-:Y:S01]  /*7210*/  SHF.R.U64 R18, R18, 0x3, RZ ;  /* 0x0000000312127819 */ /* 0x000fe200000012ff */
[----:B------:R1:W-:Y:S01]  /*7220*/  ST.E desc[UR14][R12.64+0x4], R83 ;  /* 0x000004530c007985 */ /* 0x0003e2000c10190e */
[----:B------:R-:W-:-:S02]  /*7230*/  SHF.R.U64 R14, R14, 0x3, RZ ;  /* 0x000000030e0e7819 */ /* 0x000fc400000012ff */
[----:B------:R-:W-:Y:S01]  /*7240*/  IADD3 R21, P3, R17, 0x2c440, RZ ;  /* 0x0002c44011157810 */ /* 0x000fe20007f7e0ff */
[----:B------:R-:W-:Y:S01]  /*7250*/  ST.E desc[UR14][R10.64], R84 ;  /* 0x000000540a007985 */ /* 0x000fe2000c10190e */
[----:B------:R-:W-:Y:S02]  /*7260*/  SHF.R.U64 R22, R22, 0x3, RZ ;  /* 0x0000000316167819 */ /* 0x000fe400000012ff */
[----:B------:R-:W-:Y:S01]  /*7270*/  LOP3.LUT R18, R18, R19, RZ, 0x3c, !PT ;  /* 0x0000001312127212 */ /* 0x000fe200078e3cff */
[--C-:B------:R-:W-:Y:S01]  /*7280*/  IMAD.X R19, RZ, RZ, R120.reuse, P2 ;  /* 0x000000ffff137224 */ /* 0x100fe200010e0678 */
[----:B------:R-:W-:Y:S01]  /*7290*/  LOP3.LUT R14, R14, R5, RZ, 0x3c, !PT ;  /* 0x000000050e0e7212 */ /* 0x000fe200078e3cff */
[--C-:B------:R-:W-:Y:S01]  /*72a0*/  IMAD.X R5, RZ, RZ, R120.reuse, P5 ;  /* 0x000000ffff057224 */ /* 0x100fe200028e0678 */
[----:B------:R-:W-:Y:S01]  /*72b0*/  LOP3.LUT R20, R21, 0x380, RZ, 0xc0, !PT ;  /* 0x0000038015147812 */ /* 0x000fe200078ec0ff */
[----:B------:R1:W-:Y:S01]  /*72c0*/  ST.E desc[UR14][R10.64+0x4], R85 ;  /* 0x000004550a007985 */ /* 0x0003e2000c10190e */
[----:B------:R-:W-:Y:S01]  /*72d0*/  LOP3.LUT R22, R22, R23, RZ, 0x3c, !PT ;  /* 0x0000001716167212 */ /* 0x000fe200078e3cff */
[----:B------:R-:W-:Y:S01]  /*72e0*/  IMAD.X R23, RZ, RZ, R120, P6 ;  /* 0x000000ffff177224 */ /* 0x000fe200030e0678 */
[C---:B------:R-:W-:Y:S01]  /*72f0*/  IADD3 R131, P5, R17.reuse, 0x2c460, RZ ;  /* 0x0002c46011837810 */ /* 0x040fe20007fbe0ff */
[----:B------:R-:W-:Y:S01]  /*7300*/  ST.E desc[UR14][R6.64], R86 ;  /* 0x0000005606007985 */ /* 0x000fe2000c10190e */
[----:B------:R-:W-:-:S02]  /*7310*/  IADD3 R15, P2, R17, 0x2c800, RZ ;  /* 0x0002c800110f7810 */ /* 0x000fc40007f5e0ff */
[----:B------:R-:W-:Y:S01]  /*7320*/  IADD3 R121, P6, R17, 0x2d060, RZ ;  /* 0x0002d06011797810 */ /* 0x000fe20007fde0ff */
[--C-:B--2---:R-:W-:Y:S01]  /*7330*/  IMAD.X R123, RZ, RZ, R120.reuse, P5 ;  /* 0x000000ffff7b7224 */ /* 0x104fe200028e0678 */
[----:B------:R-:W-:Y:S01]  /*7340*/  SHF.R.U64 R20, R20, 0x3, RZ ;  /* 0x0000000314147819 */ /* 0x000fe200000012ff */
[--C-:B---3--:R-:W-:Y:S01]  /*7350*/  IMAD.X R77, RZ, RZ, R120.reuse, P2 ;  /* 0x000000ffff4d7224 */ /* 0x108fe200010e0678 */
[----:B------:R-:W-:Y:S01]  /*7360*/  LOP3.LUT R72, R131, 0x380, RZ, 0xc0, !PT ;  /* 0x0000038083487812 */ /* 0x000fe200078ec0ff */
[--C-:B------:R-:W-:Y:S01]  /*7370*/  IMAD.X R75, RZ, RZ, R120.reuse, P6 ;  /* 0x000000ffff4b7224 */ /* 0x100fe200030e0678 */
[----:B------:R-:W-:Y:S01]  /*7380*/  LOP3.LUT R76, R15, 0x380, RZ, 0xc0, !PT ;  /* 0x000003800f4c7812 */ /* 0x000fe200078ec0ff */
[----:B------:R2:W-:Y:S01]  /*7390*/  ST.E desc[UR14][R6.64+0x4], R87 ;  /* 0x0000045706007985 */ /* 0x0005e2000c10190e */
[----:B------:R-:W-:Y:S02]  /*73a0*/  LOP3.LUT R74, R121, 0x380, RZ, 0xc0, !PT ;  /* 0x00000380794a7812 */ /* 0x000fe400078ec0ff */
[----:B------:R-:W-:Y:S01]  /*73b0*/  LOP3.LUT R20, R20, R21, RZ, 0x3c, !PT ;  /* 0x0000001514147212 */ /* 0x000fe200078e3cff */
[----:B------:R-:W-:Y:S01]  /*73c0*/  IMAD.X R21, RZ, RZ, R120, P3 ;  /* 0x000000ffff157224 */ /* 0x000fe200018e0678 */
[----:B------:R-:W-:Y:S01]  /*73d0*/  SHF.R.U64 R72, R72, 0x3, RZ ;  /* 0x0000000348487819 */ /* 0x000fe200000012ff */
[----:B------:R-:W-:Y:S01]  /*73e0*/  ST.E desc[UR14][R8.64], R88 ;  /* 0x0000005808007985 */ /* 0x000fe2000c10190e */
[----:B------:R-:W-:-:S02]  /*73f0*/  SHF.R.U64 R76, R76, 0x3, RZ ;  /* 0x000000034c4c7819 */ /* 0x000fc400000012ff */
[----:B------:R-:W-:Y:S01]  /*7400*/  IADD3 R73, P3, R17, 0x2d400, RZ ;  /* 0x0002d40011497810 */ /* 0x000fe20007f7e0ff */
[----:B------:R3:W-:Y:S01]  /*7410*/  ST.E desc[UR14][R8.64+0x4], R89 ;  /* 0x0000045908007985 */ /* 0x0007e2000c10190e */
[----:B------:R-:W-:Y:S02]  /*7420*/  SHF.R.U64 R74, R74, 0x3, RZ ;  /* 0x000000034a4a7819 */ /* 0x000fe400000012ff */
[----:B------:R-:W-:Y:S01]  /*7430*/  LOP3.LUT R122, R72, R131, RZ, 0x3c, !PT ;  /* 0x00000083487a7212 */ /* 0x000fe200078e3cff */
[----:B------:R-:W-:Y:S01]  /*7440*/  ST.E desc[UR14][R4.64], R90 ;  /* 0x0000005a04007985 */ /* 0x000fe2000c10190e */
[----:B------:R-:W-:Y:S01]  /*7450*/  LOP3.LUT R76, R76, R15, RZ, 0x3c, !PT ;  /* 0x0000000f4c4c7212 */ /* 0x000fe200078e3cff */
[----:B------:R-:W-:Y:S01]  /*7460*/  IMAD.X R15, RZ, RZ, R120, P4 ;  /* 0x000000ffff0f7224 */ /* 0x000fe200020e0678 */
[----:B------:R-:W-:Y:S01]  /*7470*/  LOP3.LUT R72, R73, 0x380, RZ, 0xc0, !PT ;  /* 0x0000038049487812 */ /* 0x000fe200078ec0ff */
[----:B------:R3:W-:Y:S01]  /*7480*/  ST.E desc[UR14][R4.64+0x4], R91 ;  /* 0x0000045b04007985 */ /* 0x0007e2000c10190e */
[----:B------:R-:W-:-:S02]  /*7490*/  LOP3.LUT R74, R74, R121, RZ, 0x3c, !PT ;  /* 0x000000794a4a7212 */ /* 0x000fc400078e3cff */
[C---:B------:R-:W-:Y:S01]  /*74a0*/  IADD3 R127, P4, R17.reuse, 0x2c820, RZ ;  /* 0x0002c820117f7810 */ /* 0x040fe20007f9e0ff */
[----:B------:R-:W-:Y:S01]  /*74b0*/  ST.E desc[UR14][R22.64], R92 ;  /* 0x0000005c16007985 */ /* 0x000fe2000c10190e */
[C---:B----4-:R-:W-:Y:S02]  /*74c0*/  IADD3 R79, P2, R17.reuse, 0x2d440, RZ ;  /* 0x0002d440114f7810 */ /* 0x050fe40007f5e0ff */
[----:B------:R-:W-:Y:S01]  /*74d0*/  IADD3 R121, P5, R17, 0x2d420, RZ ;  /* 0x0002d42011797810 */ /* 0x000fe20007fbe0ff */
[----:B------:R4:W-:Y:S01]  /*74e0*/  ST.E desc[UR14][R22.64+0x4], R93 ;  /* 0x0000045d16007985 */ /* 0x0009e2000c10190e */
[----:B------:R-:W-:Y:S02]  /*74f0*/  SHF.R.U64 R72, R72, 0x3, RZ ;  /* 0x0000000348487819 */ /* 0x000fe400000012ff */
[----:B------:R-:W-:Y:S01]  /*7500*/  LOP3.LUT R126, R127, 0x380, RZ, 0xc0, !PT ;  /* 0x000003807f7e7812 */ /* 0x000fe200078ec0ff */
[----:B------:R-:W-:Y:S01]  /*7510*/  IMAD.X R125, RZ, RZ, R120, P5 ;  /* 0x000000ffff7d7224 */ /* 0x000fe200028e0678 */
[----:B------:R-:W-:Y:S01]  /*7520*/  LOP3.LUT R78, R79, 0x380, RZ, 0xc0, !PT ;  /* 0x000003804f4e7812 */ /* 0x000fe200078ec0ff */
[----:B------:R-:W-:Y:S01]  /*7530*/  ST.E desc[UR14][R18.64], R94 ;  /* 0x0000005e12007985 */ /* 0x000fe2000c10190e */
[----:B------:R-:W-:-:S02]  /*7540*/  LOP3.LUT R124, R121, 0x380, RZ, 0xc0, !PT ;  /* 0x00000380797c7812 */ /* 0x000fc400078ec0ff */
[----:B------:R-:W-:Y:S01]  /*7550*/  LOP3.LUT R72, R72, R73, RZ, 0x3c, !PT ;  /* 0x0000004948487212 */ /* 0x000fe200078e3cff */
[----:B------:R4:W-:Y:S01]  /*7560*/  ST.E desc[UR14][R18.64+0x4], R95 ;  /* 0x0000045f12007985 */ /* 0x0009e2000c10190e */
[----:B------:R-:W-:Y:S02]  /*7570*/  SHF.R.U64 R126, R126, 0x3, RZ ;  /* 0x000000037e7e7819 */ /* 0x000fe400000012ff */
[----:B------:R-:W-:Y:S01]  /*7580*/  IADD3 R73, P6, R17, 0x2c840, RZ ;  /* 0x0002c84011497810 */ /* 0x000fe20007fde0ff */
[----:B------:R-:W-:Y:S01]  /*7590*/  ST.E desc[UR14][R20.64], R96 ;  /* 0x0000006014007985 */ /* 0x000fe2000c10190e */
[----:B------:R-:W-:Y:S02]  /*75a0*/  SHF.R.U64 R78, R78, 0x3, RZ ;  /* 0x000000034e4e7819 */ /* 0x000fe400000012ff */
[----:B------:R-:W-:Y:S01]  /*75b0*/  SHF.R.U64 R124, R124, 0x3, RZ ;  /* 0x000000037c7c7819 */ /* 0x000fe200000012ff */
[--C-:B------:R-:W-:Y:S01]  /*75c0*/  IMAD.X R81, RZ, RZ, R120.reuse, P6 ;  /* 0x000000ffff517224 */ /* 0x100fe200030e0678 */
[----:B------:R-:W-:Y:S01]  /*75d0*/  LOP3.LUT R126, R126, R127, RZ, 0x3c, !PT ;  /* 0x0000007f7e7e7212 */ /* 0x000fe200078e3cff */
[----:B------:R-:W-:Y:S01]  /*75e0*/  IMAD.X R127, RZ, RZ, R120, P4 ;  /* 0x000000ffff7f7224 */ /* 0x000fe200020e0678 */
[----:B------:R-:W-:Y:S01]  /*75f0*/  LOP3.LUT R80, R73, 0x380, RZ, 0xc0, !PT ;  /* 0x0000038049507812 */ /* 0x000fe200078ec0ff */
[----:B------:R4:W-:Y:S01]  /*7600*/  ST.E desc[UR14][R20.64+0x4], R97 ;  /* 0x0000046114007985 */ /* 0x0009e2000c10190e */
[----:B------:R-:W-:-:S02]  /*7610*/  LOP3.LUT R78, R78, R79, RZ, 0x3c, !PT ;  /* 0x0000004f4e4e7212 */ /* 0x000fc400078e3cff */
[----:B------:R-:W-:Y:S01]  /*7620*/  LOP3.LUT R124, R124, R121, RZ, 0x3c, !PT ;  /* 0x000000797c7c7212 */ /* 0x000fe200078e3cff */
[----:B------:R-:W-:Y:S01]  /*7630*/  ST.E desc[UR14][R14.64], R98 ;  /* 0x000000620e007985 */ /* 0x000fe2000c10190e */
[C---:B------:R-:W-:Y:S02]  /*7640*/  IADD3 R79, P5, R17.reuse, 0x32000, RZ ;  /* 0x00032000114f7810 */ /* 0x040fe40007fbe0ff */
[----:B------:R-:W-:Y:S01]  /*7650*/  IADD3 R121, P4, R17, 0x2d460, RZ ;  /* 0x0002d46011797810 */ /* 0x000fe20007f9e0ff */
[----:B------:R4:W-:Y:S01]  /*7660*/  ST.E desc[UR14][R14.64+0x4], R99 ;  /* 0x000004630e007985 */ /* 0x0009e2000c10190e */
[----:B------:R-:W-:Y:S02]  /*7670*/  SHF.R.U64 R80, R80, 0x3, RZ ;  /* 0x0000000350507819 */ /* 0x000fe400000012ff */
[----:B-1----:R-:W-:Y:S01]  /*7680*/  LOP3.LUT R12, R79, 0x380, RZ, 0xc0, !PT ;  /* 0x000003804f0c7812 */ /* 0x002fe200078ec0ff */
[--C-:B------:R-:W-:Y:S01]  /*7690*/  IMAD.X R83, RZ, RZ, R120.reuse, P4 ;  /* 0x000000ffff537224 */ /* 0x100fe200020e0678 */
[----:B------:R-:W-:Y:S01]  /*76a0*/  LOP3.LUT R82, R121, 0x380, RZ, 0xc0, !PT ;  /* 0x0000038079527812 */ /* 0x000fe200078ec0ff */
[----:B------:R-:W-:Y:S01]  /*76b0*/  ST.E desc[UR14][R122.64], R100 ;  /* 0x000000647a007985 */ /* 0x000fe2000c10190e */
[----:B------:R-:W-:Y:S01]  /*76c0*/  LOP3.LUT R80, R80, R73, RZ, 0x3c, !PT ;  /* 0x0000004950507212 */ /* 0x000fe200078e3cff */
[----:B------:R-:W-:Y:S01]  /*76d0*/  IMAD.X R73, RZ, RZ, R120, P3 ;  /* 0x000000ffff497224 */ /* 0x000fe200018e0678 */
[----:B------:R-:W-:Y:S01]  /*76e0*/  SHF.R.U64 R12, R12, 0x3, RZ ;  /* 0x000000030c0c7819 */ /* 0x000fe200000012ff */
[----:B------:R-:W-:Y:S01]  /*76f0*/  ST.E desc[UR14][R122.64+0x4], R101 ;  /* 0x000004657a007985 */ /* 0x000fe2000c10190e */
[----:B------:R-:W-:-:S02]  /*7700*/  IADD3 R129, P3, R17, 0x2c860, RZ ;  /* 0x0002c86011817810 */ /* 0x000fc40007f7e0ff */
[----:B------:R-:W-:Y:S01]  /*7710*/  SHF.R.U64 R82, R82, 0x3, RZ ;  /* 0x0000000352527819 */ /* 0x000fe200000012ff */
[----:B------:R-:W-:Y:S01]  /*7720*/  ST.E desc[UR14][R74.64], R102 ;  /* 0x000000664a007985 */ /* 0x000fe2000c10190e */
[----:B------:R-:W-:Y:S02]  /*7730*/  IADD3 R13, P6, R17, 0x32c00, RZ ;  /* 0x00032c00110d7810 */ /* 0x000fe40007fde0ff */
[----:B------:R-:W-:Y:S01]  /*7740*/  LOP3.LUT R12, R12, R79, RZ, 0x3c, !PT ;  /* 0x0000004f0c0c7212 */ /* 0x000fe200078e3cff */
[----:B------:R-:W-:Y:S01]  /*7750*/  IMAD.X R79, RZ, RZ, R120, P2 ;  /* 0x000000ffff4f7224 */ /* 0x000fe200010e0678 */
[----:B------:R-:W-:Y:S01]  /*7760*/  LOP3.LUT R128, R129, 0x380, RZ, 0xc0, !PT ;  /* 0x0000038081807812 */ /* 0x000fe200078ec0ff */
[----:B------:R-:W-:Y:S01]  /*7770*/  ST.E desc[UR14][R74.64+0x4], R103 ;  /* 0x000004674a007985 */ /* 0x000fe2000c10190e */
[----:B------:R-:W-:Y:S02]  /*7780*/  LOP3.LUT R82, R82, R121, RZ, 0x3c, !PT ;  /* 0x0000007952527212 */ /* 0x000fe400078e3cff */
[----:B------:R-:W-:Y:S01]  /*7790*/  LOP3.LUT R10, R13, 0x380, RZ, 0xc0, !PT ;  /* 0x000003800d0a7812 */ /* 0x000fe200078ec0ff */
[----:B------:R-:W-:Y:S01]  /*77a0*/  ST.E desc[UR14][R76.64], R104 ;  /* 0x000000684c007985 */ /* 0x000fe2000c10190e */
[----:B------:R-:W-:-:S02]  /*77b0*/  IADD3 R121, P2, R17, 0x32020, RZ ;  /* 0x0003202011797810 */ /* 0x000fc40007f5e0ff */
[----:B------:R-:W-:Y:S01]  /*77c0*/  SHF.R.U64 R128, R128, 0x3, RZ ;  /* 0x0000000380807819 */ /* 0x000fe200000012ff */
[----:B------:R1:W-:Y:S01]  /*77d0*/  ST.E desc[UR14][R76.64+0x4], R105 ;  /* 0x000004694c007985 */ /* 0x0003e2000c10190e */
[----:B------:R-:W-:Y:S01]  /*77e0*/  SHF.R.U64 R10, R10, 0x3, RZ ;  /* 0x000000030a0a7819 */ /* 0x000fe200000012ff */
[--C-:B--2---:R-:W-:Y:S01]  /*77f0*/  IMAD.X R87, RZ, RZ, R120.reuse, P2 ;  /* 0x000000ffff577224 */ /* 0x104fe200010e0678 */
[----:B------:R-:W-:Y:S01]  /*7800*/  LOP3.LUT R84, R121, 0x380, RZ, 0xc0, !PT ;  /* 0x0000038079547812 */ /* 0x000fe200078ec0ff */
[----:B------:R2:W-:Y:S01]  /*7810*/  ST.E desc[UR14][R72.64], R106 ;  /* 0x0000006a48007985 */ /* 0x0005e2000c10190e */
[C---:B------:R-:W-:Y:S02]  /*7820*/  IADD3 R11, P4, R17.reuse, 0x32040, RZ ;  /* 0x00032040110b7810 */ /* 0x040fe40007f9e0ff */
[----:B------:R-:W-:Y:S01]  /*7830*/  LOP3.LUT R128, R128, R129, RZ, 0x3c, !PT ;  /* 0x0000008180807212 */ /* 0x000fe200078e3cff */
[--C-:B------:R-:W-:Y:S01]  /*7840*/  IMAD.X R129, RZ, RZ, R120.reuse, P3 ;  /* 0x000000ffff817224 */ /* 0x100fe200018e0678 */
[----:B------:R-:W-:Y:S01]  /*7850*/  LOP3.LUT R10, R10, R13, RZ, 0x3c, !PT ;  /* 0x0000000d0a0a7212 */ /* 0x000fe200078e3cff */
[--C-:B------:R-:W-:Y:S01]  /*7860*/  IMAD.X R13, RZ, RZ, R120.reuse, P5 ;  /* 0x000000ffff0d7224 */ /* 0x100fe200028e0678 */
[----:B------:R-:W-:Y:S01]  /*7870*/  SHF.R.U64 R84, R84, 0x3, RZ ;  /* 0x0000000354547819 */ /* 0x000fe200000012ff */
[----:B---3--:R-:W-:Y:S01]  /*7880*/  IMAD.X R9, RZ, RZ, R120, P4 ;  /* 0x000000ffff097224 */ /* 0x008fe200020e0678 */
[----:B------:R-:W-:Y:S01]  /*7890*/  IADD3 R85, P3, R17, 0x32c20, RZ ;  /* 0x00032c2011557810 */ /* 0x000fe20007f7e0ff */
[----:B------:R2:W-:Y:S01]  /*78a0*/  ST.E desc[UR14][R72.64+0x4], R107 ;  /* 0x0000046b48007985 */ /* 0x0005e2000c10190e */
[----:B------:R-:W-:-:S02]  /*78b0*/  LOP3.LUT R8, R11, 0x380, RZ, 0xc0, !PT ;  /* 0x000003800b087812 */ /* 0x000fc400078ec0ff */
[----:B------:R-:W-:Y:S01]  /*78c0*/  IADD3 R7, P5, R17, 0x32c40, RZ ;  /* 0x00032c4011077810 */ /* 0x000fe20007fbe0ff */
[----:B------:R2:W-:Y:S01]  /*78d0*/  ST.E desc[UR14][R126.64], R108 ;  /* 0x0000006c7e007985 */ /* 0x0005e2000c10190e */
[----:B------:R-:W-:Y:S02]  /*78e0*/  LOP3.LUT R86, R84, R121, RZ, 0x3c, !PT ;  /* 0x0000007954567212 */ /* 0x000fe400078e3cff */
[----:B------:R-:W-:Y:S01]  /*78f0*/  LOP3.LUT R84, R85, 0x380, RZ, 0xc0, !PT ;  /* 0x0000038055547812 */ /* 0x000fe200078ec0ff */
[----:B------:R2:W-:Y:S01]  /*7900*/  ST.E desc[UR14][R126.64+0x4], R109 ;  /* 0x0000046d7e007985 */ /* 0x0005e2000c10190e */
[----:B------:R-:W-:Y:S02]  /*7910*/  SHF.R.U64 R8, R8, 0x3, RZ ;  /* 0x0000000308087819 */ /* 0x000fe400000012ff */
[----:B------:R-:W-:Y:S01]  /*7920*/  LOP3.LUT R6, R7, 0x380, RZ, 0xc0, !PT ;  /* 0x0000038007067812 */ /* 0x000fe200078ec0ff */
[----:B------:R2:W-:Y:S01]  /*7930*/  ST.E desc[UR14][R124.64], R110 ;  /* 0x0000006e7c007985 */ /* 0x0005e2000c10190e */
[----:B------:R-:W-:-:S02]  /*7940*/  SHF.R.U64 R84, R84, 0x3, RZ ;  /* 0x0000000354547819 */ /* 0x000fc400000012ff */
[----:B------:R-:W-:Y:S01]  /*7950*/  LOP3.LUT R8, R8, R11, RZ, 0x3c, !PT ;  /* 0x0000000b08087212 */ /* 0x000fe200078e3cff */
[--C-:B------:R-:W-:Y:S01]  /*7960*/  IMAD.X R11, RZ, RZ, R120.reuse, P6 ;  /* 0x000000ffff0b7224 */ /* 0x100fe200030e0678 */
[----:B------:R-:W-:Y:S01]  /*7970*/  SHF.R.U64 R6, R6, 0x3, RZ ;  /* 0x0000000306067819 */ /* 0x000fe200000012ff */
[----:B------:R2:W-:Y:S01]  /*7980*/  ST.E desc[UR14][R124.64+0x4], R111 ;  /* 0x0000046f7c007985 */ /* 0x0005e2000c10190e */
[----:B------:R-:W-:Y:S02]  /*7990*/  IADD3 R121, P6, R17, 0x32060, RZ ;  /* 0x0003206011797810 */ /* 0x000fe40007fde0ff */
[----:B------:R-:W-:Y:S01]  /*79a0*/  LOP3.LUT R84, R84, R85, RZ, 0x3c, !PT ;  /* 0x0000005554547212 */ /* 0x000fe200078e3cff */
[--C-:B------:R-:W-:Y:S01]  /*79b0*/  IMAD.X R85, RZ, RZ, R120.reuse, P3 ;  /* 0x000000ffff557224 */ /* 0x100fe200018e0678 */
[----:B------:R-:W-:Y:S01]  /*79c0*/  LOP3.LUT R6, R6, R7, RZ, 0x3c, !PT ;  /* 0x0000000706067212 */ /* 0x000fe200078e3cff */
[----:B------:R-:W-:Y:S01]  /*79d0*/  IMAD.X R91, RZ, RZ, R120, P6 ;  /* 0x000000ffff5b7224 */ /* 0x000fe200030e0678 */
[----:B------:R-:W-:Y:S01]  /*79e0*/  LOP3.LUT R88, R121, 0x380, RZ, 0xc0, !PT ;  /* 0x0000038079587812 */ /* 0x000fe200078ec0ff */
[----:B------:R2:W-:Y:S01]  /*79f0*/  ST.E desc[UR14][R80.64], R112 ;  /* 0x0000007050007985 */ /* 0x0005e2000c10190e */
[----:B------:R-:W-:-:S02]  /*7a00*/  IADD3 R7, P3, R17, 0x32400, RZ ;  /* 0x0003240011077810 */ /* 0x000fc40007f7e0ff */
[----:B------:R-:W-:Y:S01]  /*7a10*/  SHF.R.U64 R88, R88, 0x3, RZ ;  /* 0x0000000358587819 */ /* 0x000fe200000012ff */
[----:B------:R2:W-:Y:S01]  /*7a20*/  ST.E desc[UR14][R80.64+0x4], R113 ;  /* 0x0000047150007985 */ /* 0x0005e2000c10190e */
[----:B----4-:R-:W-:Y:S01]  /*7a30*/  LOP3.LUT R22, R7, 0x380, RZ, 0xc0, !PT ;  /* 0x0000038007167812 */ /* 0x010fe200078ec0ff */
[----:B------:R-:W-:Y:S01]  /*7a40*/  IMAD.X R23, RZ, RZ, R120, P3 ;  /* 0x000000ffff177224 */ /* 0x000fe200018e0678 */
[C---:B------:R-:W-:Y:S01]  /*7a50*/  IADD3 R89, P2, R17.reuse, 0x32c60, RZ ;  /* 0x00032c6011597810 */ /* 0x040fe20007f5e0ff */
[----:B------:R2:W-:Y:S01]  /*7a60*/  ST.E desc[UR14][R78.64], R114 ;  /* 0x000000724e007985 */ /* 0x0005e2000c10190e */
[----:B------:R-:W-:Y:S02]  /*7a70*/  IADD3 R5, P4, R17, 0x33000, RZ ;  /* 0x0003300011057810 */ /* 0x000fe40007f9e0ff */
[----:B------:R-:W-:Y:S01]  /*7a80*/  LOP3.LUT R90, R88, R121, RZ, 0x3c, !PT ;  /* 0x00000079585a7212 */ /* 0x000fe200078e3cff */
[----:B------:R2:W-:Y:S01]  /*7a90*/  ST.E desc[UR14][R78.64+0x4], R115 ;  /* 0x000004734e007985 */ /* 0x0005e2000c10190e */
[----:B------:R-:W-:-:S02]  /*7aa0*/  SHF.R.U64 R22, R22, 0x3, RZ ;  /* 0x0000000316167819 */ /* 0x000fc400000012ff */
[----:B------:R-:W-:Y:S01]  /*7ab0*/  LOP3.LUT R88, R89, 0x380, RZ, 0xc0, !PT ;  /* 0x0000038059587812 */ /* 0x000fe200078ec0ff */
[----:B------:R2:W-:Y:S01]  /*7ac0*/  ST.E desc[UR14][R128.64], R116 ;  /* 0x0000007480007985 */ /* 0x0005e2000c10190e */
[----:B------:R-:W-:Y:S02]  /*7ad0*/  LOP3.LUT R4, R5, 0x380, RZ, 0xc0, !PT ;  /* 0x0000038005047812 */ /* 0x000fe400078ec0ff */
[----:B------:R-:W-:Y:S01]  /*7ae0*/  LOP3.LUT R22, R22, R7, RZ, 0x3c, !PT ;  /* 0x0000000716167212 */ /* 0x000fe200078e3cff */
[----:B------:R-:W-:Y:S01]  /*7af0*/  IMAD.X R7, RZ, RZ, R120, P5 ;  /* 0x000000ffff077224 */ /* 0x000fe200028e0678 */
[----:B------:R-:W-:Y:S01]  /*7b00*/  SHF.R.U64 R88, R88, 0x3, RZ ;  /* 0x0000000358587819 */ /* 0x000fe200000012ff */
[----:B------:R2:W-:Y:S01]  /*7b10*/  ST.E desc[UR14][R128.64+0x4], R117 ;  /* 0x0000047580007985 */ /* 0x0005e2000c10190e */
[C---:B------:R-:W-:Y:S02]  /*7b20*/  IADD3 R19, P3, R17.reuse, 0x33040, RZ ;  /* 0x0003304011137810 */ /* 0x040fe40007f7e0ff */
[----:B------:R-:W-:Y:S01]  /*7b30*/  SHF.R.U64 R4, R4, 0x3, RZ ;  /* 0x0000000304047819 */ /* 0x000fe200000012ff */
[----:B------:R2:W-:Y:S01]  /*7b40*/  ST.E desc[UR14][R82.64], R118 ;  /* 0x0000007652007985 */ /* 0x0005e2000c10190e */
[----:B------:R-:W-:-:S02]  /*7b50*/  IADD3 R121, P5, R17, 0x32420, RZ ;  /* 0x0003242011797810 */ /* 0x000fc40007fbe0ff */
[----:B------:R-:W-:Y:S01]  /*7b60*/  LOP3.LUT R88, R88, R89, RZ, 0x3c, !PT ;  /* 0x0000005958587212 */ /* 0x000fe200078e3cff */
[--C-:B------:R-:W-:Y:S01]  /*7b70*/  IMAD.X R89, RZ, RZ, R120.reuse, P2 ;  /* 0x000000ffff597224 */ /* 0x100fe200010e0678 */
[----:B------:R-:W-:Y:S01]  /*7b80*/  LOP3.LUT R18, R19, 0x380, RZ, 0xc0, !PT ;  /* 0x0000038013127812 */ /* 0x000fe200078ec0ff */
[----:B------:R-:W-:Y:S01]  /*7b90*/  IMAD.X R95, RZ, RZ, R120, P5 ;  /* 0x000000ffff5f7224 */ /* 0x000fe200028e0678 */
[----:B------:R-:W-:Y:S01]  /*7ba0*/  LOP3.LUT R4, R4, R5, RZ, 0x3c, !PT ;  /* 0x0000000504047212 */ /* 0x000fe200078e3cff */
[----:B------:R2:W-:Y:S01]  /*7bb0*/  ST.E desc[UR14][R82.64+0x4], R119 ;  /* 0x0000047752007985 */ /* 0x0005e2000c10190e */
[----:B------:R-:W-:Y:S02]  /*7bc0*/  LOP3.LUT R92, R121, 0x380, RZ, 0xc0, !PT ;  /* 0x00000380795c7812 */ /* 0x000fe400078ec0ff */
[----:B------:R-:W-:Y:S01]  /*7bd0*/  IADD3 R5, P2, R17, 0x32440, RZ ;  /* 0x0003244011057810 */ /* 0x000fe20007f5e0ff */
[----:B------:R2:W-:Y:S01]  /*7be0*/  ST.E desc[UR14][R12.64], R24 ;  /* 0x000000180c007985 */ /* 0x0005e2000c10190e */
[----:B------:R-:W-:-:S02]  /*7bf0*/  SHF.R.U64 R18, R18, 0x3, RZ ;  /* 0x0000000312127819 */ /* 0x000fc400000012ff */
[----:B------:R-:W-:Y:S01]  /*7c00*/  SHF.R.U64 R92, R92, 0x3, RZ ;  /* 0x000000035c5c7819 */ /* 0x000fe200000012ff */
[----:B------:R-:W-:Y:S01]  /*7c10*/  IMAD.X R21, RZ, RZ, R120, P2 ;  /* 0x000000ffff157224 */ /* 0x000fe200010e0678 */
[----:B------:R-:W-:Y:S01]  /*7c20*/  IADD3 R93, P6, R17, 0x33020, RZ ;  /* 0x00033020115d7810 */ /* 0x000fe20007fde0ff */
[----:B------:R2:W-:Y:S01]  /*7c30*/  ST.E desc[UR14][R12.64+0x4], R25 ;  /* 0x000004190c007985 */ /* 0x0005e2000c10190e */
[----:B------:R-:W-:Y:S02]  /*7c40*/  LOP3.LUT R20, R5, 0x380, RZ, 0xc0, !PT ;  /* 0x0000038005147812 */ /* 0x000fe400078ec0ff */
[----:B------:R-:W-:Y:S01]  /*7c50*/  LOP3.LUT R18, R18, R19, RZ, 0x3c, !PT ;  /* 0x0000001312127212 */ /* 0x000fe200078e3cff */
[----:B------:R2:W-:Y:S01]  /*7c60*/  ST.E desc[UR14][R10.64], R26 ;  /* 0x0000001a0a007985 */ /* 0x0005e2000c10190e */
[C---:B------:R-:W-:Y:S02]  /*7c70*/  IADD3 R15, P2, R17.reuse, 0x33400, RZ ;  /* 0x00033400110f7810 */ /* 0x040fe40007f5e0ff */
[----:B------:R-:W-:Y:S01]  /*7c80*/  LOP3.LUT R94, R92, R121, RZ, 0x3c, !PT ;  /* 0x000000795c5e7212 */ /* 0x000fe200078e3cff */
[----:B------:R2:W-:Y:S01]  /*7c90*/  ST.E desc[UR14][R10.64+0x4], R27 ;  /* 0x0000041b0a007985 */ /* 0x0005e2000c10190e */
[----:B------:R-:W-:-:S02]  /*7ca0*/  IADD3 R19, P5, R17, 0x33060, RZ ;  /* 0x0003306011137810 */ /* 0x000fc40007fbe0ff */
[----:B------:R-:W-:Y:S01]  /*7cb0*/  LOP3.LUT R92, R93, 0x380, RZ, 0xc0, !PT ;  /* 0x000003805d5c7812 */ /* 0x000fe200078ec0ff */
[----:B------:R2:W-:Y:S01]  /*7cc0*/  ST.E desc[UR14][R86.64], R28 ;  /* 0x0000001c56007985 */ /* 0x0005e2000c10190e */
[----:B------:R-:W-:Y:S01]  /*7cd0*/  SHF.R.U64 R20, R20, 0x3, RZ ;  /* 0x0000000314147819 */ /* 0x000fe200000012ff */
[--C-:B------:R-:W-:Y:S01]  /*7ce0*/  IMAD.X R99, RZ, RZ, R120.reuse, P5 ;  /* 0x000000ffff637224 */ /* 0x100fe200028e0678 */
[----:B------:R-:W-:Y:S01]  /*7cf0*/  LOP3.LUT R14, R15, 0x380, RZ, 0xc0, !PT ;  /* 0x000003800f0e7812 */ /* 0x000fe200078ec0ff */
[----:B------:R2:W-:Y:S01]  /*7d00*/  ST.E desc[UR14][R86.64+0x4], R29 ;  /* 0x0000041d56007985 */ /* 0x0005e2000c10190e */
[----:B------:R-:W-:Y:S02]  /*7d10*/  LOP3.LUT R98, R19, 0x380, RZ, 0xc0, !PT ;  /* 0x0000038013627812 */ /* 0x000fe400078ec0ff */
[----:B------:R-:W-:Y:S01]  /*7d20*/  SHF.R.U64 R92, R92, 0x3, RZ ;  /* 0x000000035c5c7819 */ /* 0x000fe200000012ff */
[----:B------:R2:W-:Y:S01]  /*7d30*/  ST.E desc[UR14][R84.64], R30 ;  /* 0x0000001e54007985 */ /* 0x0005e2000c10190e */
[----:B------:R-:W-:Y:S01]  /*7d40*/  LOP3.LUT R20, R20, R5, RZ, 0x3c, !PT ;  /* 0x0000000514147212 */ /* 0x000fe200078e3cff */
[----:B------:R-:W-:Y:S01]  /*7d50*/  IMAD.X R5, RZ, RZ, R120, P4 ;  /* 0x000000ffff057224 */ /* 0x000fe200020e0678 */
[----:B------:R-:W-:Y:S01]  /*7d60*/  SHF.R.U64 R14, R14, 0x3, RZ ;  /* 0x000000030e0e7819 */ /* 0x000fe200000012ff */
[----:B------:R2:W-:Y:S01]  /*7d70*/  ST.E desc[UR14][R84.64+0x4], R31 ;  /* 0x0000041f54007985 */ /* 0x0005e2000c10190e */
[----:B------:R-:W-:-:S02]  /*7d80*/  SHF.R.U64 R98, R98, 0x3, RZ ;  /* 0x0000000362627819 */ /* 0x000fc400000012ff */
[----:B------:R-:W-:Y:S01]  /*7d90*/  LOP3.LUT R92, R92, R93, RZ, 0x3c, !PT ;  /* 0x0000005d5c5c7212 */ /* 0x000fe200078e3cff */
[--C-:B------:R-:W-:Y:S01]  /*7da0*/  IMAD.X R93, RZ, RZ, R120.reuse, P6 ;  /* 0x000000ffff5d7224 */ /* 0x100fe200030e0678 */
[C---:B------:R-:W-:Y:S01]  /*7db0*/  IADD3 R131, P4, R17.reuse, 0x32460, RZ ;  /* 0x0003246011837810 */ /* 0x040fe20007f9e0ff */
[----:B------:R2:W-:Y:S01]  /*7dc0*/  ST.E desc[UR14][R8.64], R32 ;  /* 0x0000002008007985 */ /* 0x0005e2000c10190e */
[C---:B------:R-:W-:Y:S02]  /*7dd0*/  IADD3 R97, P6, R17.reuse, 0x32800, RZ ;  /* 0x0003280011617810 */ /* 0x040fe40007fde0ff */
[----:B------:R-:W-:Y:S01]  /*7de0*/  LOP3.LUT R14, R14, R15, RZ, 0x3c, !PT ;  /* 0x0000000f0e0e7212 */ /* 0x000fe200078e3cff */
[----:B------:R2:W-:Y:S01]  /*7df0*/  ST.E desc[UR14][R8.64+0x4], R33 ;  /* 0x0000042108007985 */ /* 0x0005e2000c10190e */
[----:B------:R-:W-:Y:S01]  /*7e00*/  LOP3.LUT R98, R98, R19, RZ, 0x3c, !PT ;  /* 0x0000001362627212 */ /* 0x000fe200078e3cff */
[----:B------:R-:W-:Y:S01]  /*7e10*/  IMAD.X R19, RZ, RZ, R120, P3 ;  /* 0x000000ffff137224 */ /* 0x000fe200018e0678 */
[----:B------:R-:W-:Y:S01]  /*7e20*/  IADD3 R15, P5, R17, 0x32840, RZ ;  /* 0x00032840110f7810 */ /* 0x000fe20007fbe0ff */
[----:B------:R2:W-:Y:S01]  /*7e30*/  ST.E desc[UR14][R6.64], R34 ;  /* 0x0000002206007985 */ /* 0x0005e2000c10190e */
[----:B------:R-:W-:-:S02]  /*7e40*/  LOP3.LUT R130, R131, 0x380, RZ, 0xc0, !PT ;  /* 0x0000038083827812 */ /* 0x000fc400078ec0ff */
[----:B------:R-:W-:Y:S01]  /*7e50*/  IADD3 R121, P3, R17, 0x32820, RZ ;  /* 0x0003282011797810 */ /* 0x000fe20007f7e0ff */
[----:B------:R2:W-:Y:S01]  /*7e60*/  ST.E desc[UR14][R6.64+0x4], R35 ;  /* 0x0000042306007985 */ /* 0x0005e2000c10190e */
[----:B------:R-:W-:Y:S01]  /*7e70*/  LOP3.LUT R96, R97, 0x380, RZ, 0xc0, !PT ;  /* 0x0000038061607812 */ /* 0x000fe200078ec0ff */
[--C-:B-1----:R-:W-:Y:S01]  /*7e80*/  IMAD.X R77, RZ, RZ, R120.reuse, P5 ;  /* 0x000000ffff4d7224 */ /* 0x102fe200028e0678 */
[----:B------:R-:W-:Y:S01]  /*7e90*/  LOP3.LUT R76, R15, 0x380, RZ, 0xc0, !PT ;  /* 0x000003800f4c7812 */ /* 0x000fe200078ec0ff */
[----:B------:R-:W-:Y:S01]  /*7ea0*/  IMAD.X R103, RZ, RZ, R120, P3 ;  /* 0x000000ffff677224 */ /* 0x000fe200018e0678 */
[----:B------:R-:W-:Y:S01]  /*7eb0*/  SHF.R.U64 R130, R130, 0x3, RZ ;  /* 0x0000000382827819 */ /* 0x000fe200000012ff */
[----:B------:R2:W-:Y:S01]  /*7ec0*/  ST.E desc[UR14][R90.64], R36 ;  /* 0x000000245a007985 */ /* 0x0005e2000c10190e */
[----:B------:R-:W-:Y:S02]  /*7ed0*/  LOP3.LUT R100, R121, 0x380, RZ, 0xc0, !PT ;  /* 0x0000038079647812 */ /* 0x000fe400078ec0ff */
[----:B------:R-:W-:Y:S01]  /*7ee0*/  SHF.R.U64 R96, R96, 0x3, RZ ;  /* 0x0000000360607819 */ /* 0x000fe200000012ff */
[----:B------:R2:W-:Y:S01]  /*7ef0*/  ST.E desc[UR14][R90.64+0x4], R37 ;  /* 0x000004255a007985 */ /* 0x0005e2000c10190e */
[----:B------:R-:W-:-:S02]  /*7f00*/  SHF.R.U64 R76, R76, 0x3, RZ ;  /* 0x000000034c4c7819 */ /* 0x000fc400000012ff */
[----:B------:R-:W-:Y:S01]  /*7f10*/  LOP3.LUT R130, R130, R131, RZ, 0x3c, !PT ;  /* 0x0000008382827212 */ /* 0x000fe200078e3cff */
[--C-:B------:R-:W-:Y:S01]  /*7f20*/  IMAD.X R131, RZ, RZ, R120.reuse, P4 ;  /* 0x000000ffff837224 */ /* 0x100fe200020e0678 */
[----:B------:R-:W-:Y:S01]  /*7f30*/  SHF.R.U64 R100, R100, 0x3, RZ ;  /* 0x0000000364647819 */ /* 0x000fe200000012ff */
[----:B------:R2:W-:Y:S01]  /*7f40*/  ST.E desc[UR14][R88.64], R38 ;  /* 0x0000002658007985 */ /* 0x0005e2000c10190e */
[----:B------:R-:W-:Y:S01]  /*7f50*/  LOP3.LUT R96, R96, R97, RZ, 0x3c, !PT ;  /* 0x0000006160607212 */ /* 0x000fe200078e3cff */
[--C-:B------:R-:W-:Y:S01]  /*7f60*/  IMAD.X R97, RZ, RZ, R120.reuse, P6 ;  /* 0x000000ffff617224 */ /* 0x100fe200030e0678 */
[C---:B------:R-:W-:Y:S01]  /*7f70*/  IADD3 R101, P4, R17.reuse, 0x33420, RZ ;  /* 0x0003342011657810 */ /* 0x040fe20007f9e0ff */
[----:B------:R2:W-:Y:S01]  /*7f80*/  ST.E desc[UR14][R88.64+0x4], R39 ;  /* 0x0000042758007985 */ /* 0x0005e2000c10190e */
[----:B------:R-:W-:Y:S01]  /*7f90*/  LOP3.LUT R76, R76, R15, RZ, 0x3c, !PT ;  /* 0x0000000f4c4c7212 */ /* 0x000fe200078e3cff */
[----:B------:R-:W-:Y:S01]  /*7fa0*/  IMAD.X R15, RZ, RZ, R120, P2 ;  /* 0x000000ffff0f7224 */ /* 0x000fe200010e0678 */
[----:B------:R-:W-:Y:S01]  /*7fb0*/  IADD3 R75, P6, R17, 0x33440, RZ ;  /* 0x00033440114b7810 */ /* 0x000fe20007fde0ff */
[----:B------:R2:W-:Y:S01]  /*7fc0*/  ST.E desc[UR14][R22.64], R40 ;  /* 0x0000002816007985 */ /* 0x0005e2000c10190e */
[----:B------:R-:W-:-:S02]  /*7fd0*/  LOP3.LUT R102, R100, R121, RZ, 0x3c, !PT ;  /* 0x0000007964667212 */ /* 0x000fc400078e3cff */
[----:B------:R-:W-:Y:S01]  /*7fe0*/  IADD3 R105, P2, R17, 0x32860, RZ ;  /* 0x0003286011697810 */ /* 0x000fe20007f5e0ff */
[----:B------:R2:W-:Y:S01]  /*7ff0*/  ST.E desc[UR14][R22.64+0x4], R41 ;  /* 0x0000042916007985 */ /* 0x0005e2000c10190e */
[----:B------:R-:W-:Y:S02]  /*8000*/  LOP3.LUT R100, R101, 0x380, RZ, 0xc0, !PT ;  /* 0x0000038065647812 */ /* 0x000fe400078ec0ff */
[----:B------:R-:W-:Y:S01]  /*8010*/  IADD3 R17, P3, R17, 0x33460, RZ ;  /* 0x0003346011117810 */ /* 0x000fe20007f7e0ff */
[----:B------:R2:W-:Y:S01]  /*8020*/  ST.E desc[UR14][R4.64], R42 ;  /* 0x0000002a04007985 */ /* 0x0005e2000c10190e */
[----:B------:R-:W-:Y:S02]  /*8030*/  LOP3.LUT R74, R75, 0x380, RZ, 0xc0, !PT ;  /* 0x000003804b4a7812 */ /* 0x000fe400078ec0ff */
[----:B------:R-:W-:Y:S01]  /*8040*/  LOP3.LUT R104, R105, 0x380, RZ, 0xc0, !PT ;  /* 0x0000038069687812 */ /* 0x000fe200078ec0ff */
[----:B------:R2:W-:Y:S01]  /*8050*/  ST.E desc[UR14][R4.64+0x4], R43 ;  /* 0x0000042b04007985 */ /* 0x0005e2000c10190e */
[----:B------:R-:W-:Y:S01]  /*8060*/  SHF.R.U64 R100, R100, 0x3, RZ ;  /* 0x0000000364647819 */ /* 0x000fe200000012ff */
[----:B------:R-:W-:Y:S01]  /*8070*/  IMAD.X R123, RZ, RZ, R120, P3 ;  /* 0x000000ffff7b7224 */ /* 0x000fe200018e0678 */
[----:B------:R-:W-:Y:S01]  /*8080*/  LOP3.LUT R122, R17, 0x380, RZ, 0xc0, !PT ;  /* 0x00000380117a7812 */ /* 0x000fe200078ec0ff */
[----:B------:R2:W-:Y:S01]  /*8090*/  ST.E desc[UR14][R94.64], R44 ;  /* 0x0000002c5e007985 */ /* 0x0005e2000c10190e */
[----:B------:R-:W-:-:S02]  /*80a0*/  SHF.R.U64 R74, R74, 0x3, RZ ;  /* 0x000000034a4a7819 */ /* 0x000fc400000012ff */
[----:B------:R-:W-:Y:S01]  /*80b0*/  SHF.R.U64 R104, R104, 0x3, RZ ;  /* 0x0000000368687819 */ /* 0x000fe200000012ff */
[----:B------:R2:W-:Y:S01]  /*80c0*/  ST.E desc[UR14][R94.64+0x4], R45 ;  /* 0x0000042d5e007985 */ /* 0x0005e2000c10190e */
[----:B------:R-:W-:Y:S01]  /*80d0*/  LOP3.LUT R100, R100, R101, RZ, 0x3c, !PT ;  /* 0x0000006564647212 */ /* 0x000fe200078e3cff */
[--C-:B------:R-:W-:Y:S01]  /*80e0*/  IMAD.X R101, RZ, RZ, R120.reuse, P4 ;  /* 0x000000ffff657224 */ /* 0x100fe200020e0678 */
[----:B------:R-:W-:Y:S01]  /*80f0*/  SHF.R.U64 R122, R122, 0x3, RZ ;  /* 0x000000037a7a7819 */ /* 0x000fe200000012ff */
[----:B------:R2:W-:Y:S01]  /*8100*/  ST.E desc[UR14][R92.64], R46 ;  /* 0x0000002e5c007985 */ /* 0x0005e2000c10190e */
[----:B------:R-:W-:Y:S01]  /*8110*/  LOP3.LUT R74, R74, R75, RZ, 0x3c, !PT ;  /* 0x0000004b4a4a7212 */ /* 0x000fe200078e3cff */
[--C-:B------:R-:W-:Y:S01]  /*8120*/  IMAD.X R75, RZ, RZ, R120.reuse, P6 ;  /* 0x000000ffff4b7224 */ /* 0x100fe200030e0678 */
[----:B------:R-:W-:Y:S01]  /*8130*/  LOP3.LUT R104, R104, R105, RZ, 0x3c, !PT ;  /* 0x0000006968687212 */ /* 0x000fe200078e3cff */
[----:B------:R2:W-:Y:S01]  /*8140*/  ST.E desc[UR14][R92.64+0x4], R47 ;  /* 0x0000042f5c007985 */ /* 0x0005e2000c10190e */
[----:B------:R-:W-:Y:S01]  /*8150*/  IMAD.X R105, RZ, RZ, R120, P2 ;  /* 0x000000ffff697224 */ /* 0x000fe200010e0678 */
[----:B------:R-:W-:-:S02]  /*8160*/  LOP3.LUT R122, R122, R17, RZ, 0x3c, !PT ;  /* 0x000000117a7a7212 */ /* 0x000fc400078e3cff */
[----:B------:R2:W-:Y:S04]  /*8170*/  ST.E desc[UR14][R20.64], R48 ;  /* 0x0000003014007985 */ /* 0x0005e8000c10190e */
        /* <DEDUP_REMOVED lines=22> */
[----:B------:R2:W-:Y:S01]  /*82e0*/  ST.E desc[UR14][R122.64+0x4], R71 ;  /* 0x000004477a007985 */ /* 0x0005e2000c10190e */
[----:B------:R-:W-:Y:S01]  /*82f0*/  @!PT LDS RZ, [RZ] ;  /* 0x00000000fffff984 */ /* 0x000fe20000000800 */
[----:B------:R-:W-:Y:S01]  /*8300*/  @!PT LDS RZ, [RZ] ;  /* 0x00000000fffff984 */ /* 0x000fe20000000800 */
[----:B------:R-:W-:Y:S01]  /*8310*/  @!PT LDS RZ, [RZ] ;  /* 0x00000000fffff984 */ /* 0x000fe20000000800 */
[----:B------:R-:W-:Y:S01]  /*8320*/  @!PT LDS RZ, [RZ] ;  /* 0x00000000fffff984 */ /* 0x000fe20000000800 */
[----:B------:R1:W-:Y:S06]  /*8330*/  MEMBAR.ALL.CTA ;  /* 0x0000000000007992 */ /* 0x0003ec0000008000 */
[----:B-1----:R-:W1:Y:S01]  /*8340*/  FENCE.VIEW.ASYNC.S ;  /* 0x00000000000073c6 */ /* 0x002e620000000000 */
[----:B------:R-:W-:Y:S05]  /*8350*/  @!P1 BRA `(.L_x_35) ;  /* 0x0000000000049947 */ /* 0x000fea0003800000 */
[----:B------:R-:W-:Y:S01]  /*8360*/  BPT.TRAP 0x1 ;  /* 0x000000040000795c */ /* 0x000fe20000300000 */
.L_x_35:
[----:B-1----:R-:W-:Y:S01]  /*8370*/  SYNCS.ARRIVE.TRANS64.A1T0 RZ, [UR17+0x44880], RZ ;  /* 0x044880ffffff79a7 */ /* 0x002fe20008100011 */
[----:B------:R-:W-:-:S04]  /*8380*/  UIADD3 UR37, UR37, 0x1, URZ ;  /* 0x0000000125257890 */ /* 0x000fc8000fffe03f */
[----:B------:R-:W-:-:S04]  /*8390*/  UISETP.NE.AND UP0, UPT, UR37, 0x2, UPT ;  /* 0x000000022500788c */ /* 0x000fc8000bf05270 */
[----:B------:R-:W-:Y:S02]  /*83a0*/  USEL UR6, URZ, 0x1, UP0 ;  /* 0x000000013f067887 */ /* 0x000fe40008000000 */
[----:B------:R-:W-:Y:S02]  /*83b0*/  USEL UR37, UR37, URZ, UP0 ;  /* 0x0000003f25257287 */ /* 0x000fe40008000000 */
[----:B------:R-:W-:-:S12]  /*83c0*/  ULOP3.LUT UR7, UR7, UR6, URZ, 0x3c, !UPT ;  /* 0x0000000607077292 */ /* 0x000fd8000f8e3c3f */
.L_x_31:
[----:B------:R-:W-:Y:S02]  /*83d0*/  UIADD3 UR6, UR5, 0x1, URZ ;  /* 0x0000000105067890 */ /* 0x000fe4000fffe03f */
[----:B------:R-:W-:Y:S02]  /*83e0*/  UISETP.NE.AND UP1, UPT, UR5, 0x1, UPT ;  /* 0x000000010500788c */ /* 0x000fe4000bf25270 */
[----:B------:R-:W-:Y:S02]  /*83f0*/  UISETP.NE.AND UP0, UPT, UR6, 0x2, UPT ;  /* 0x000000020600788c */ /* 0x000fe4000bf05270 */
[----:B------:R-:W-:Y:S02]  /*8400*/  USEL UR12, URZ, 0x1, UP1 ;  /* 0x000000013f0c7887 */ /* 0x000fe40008800000 */
[----:B------:R-:W-:Y:S02]  /*8410*/  USEL UR5, UR6, URZ, UP0 ;  /* 0x0000003f06057287 */ /* 0x000fe40008000000 */
[----:B------:R-:W-:Y:S01]  /*8420*/  ULOP3.LUT UR8, UR8, UR12, URZ, 0x3c, !UPT ;  /* 0x0000000c08087292 */ /* 0x000fe2000f8e3c3f */
[----:B------:R-:W-:Y:S11]  /*8430*/  @!P0 BRA `(.L_x_36) ;  /* 0x0000000000048947 */ /* 0x000ff60003800000 */
[----:B------:R-:W-:Y:S01]  /*8440*/  BPT.TRAP 0x1 ;  /* 0x000000040000795c */ /* 0x000fe20000300000 */
.L_x_36:
[----:B------:R-:W-:Y:S02]  /*8450*/  UISETP.GT.U32.AND UP0, UPT, UR30, 0x1, UPT ;  /* 0x000000011e00788c */ /* 0x000fe4000bf04070 */
[----:B------:R-:W-:-:S04]  /*8460*/  ULEA UR6, UR25, UR36, 0x3 ;  /* 0x0000002419067291 */ /* 0x000fc8000f8e183f */
[----:B------:R-:W-:Y:S01]  /*8470*/  UIADD3 UR6, UR6, 0x44820, URZ ;  /* 0x0004482006067890 */ /* 0x000fe2000fffe03f */
[----:B------:R-:W-:-:S03]  /*8480*/  PLOP3.LUT P1, PT, PT, PT, UP0, 0x80, 0x0 ;  /* 0x000000000000781c */ /* 0x000fc60003f2f008 */
[----:B------:R-:W-:-:S09]  /*8490*/  UPRMT UR6, URZ, 0x654, UR6 ;  /* 0x000006543f067896 */ /* 0x000fd20008000006 */
[----:B------:R-:W-:Y:S01]  /*84a0*/  SYNCS.ARRIVE.TRANS64.RED.A1T0 RZ, [UR6], RZ ;  /* 0x000000ffffff79a7 */ /* 0x000fe20008100406 */
[----:B------:R-:W-:Y:S05]  /*84b0*/  @P1 BRA `(.L_x_37) ;  /* 0x0000000000041947 */ /* 0x000fea0003800000 */
[----:B------:R-:W-:Y:S01]  /*84c0*/  BPT.TRAP 0x1 ;  /* 0x000000040000795c */ /* 0x000fe20000300000 */
.L_x_37:
[----:B------:R-:W-:-:S04]  /*84d0*/  UIADD3 UR25, UR25, 0x1, URZ ;  /* 0x0000000119197890 */ /* 0x000fc8000fffe03f */
[----:B------:R-:W-:-:S04]  /*84e0*/  UISETP.NE.AND UP0, UPT, UR25, 0x4, UPT ;  /* 0x000000041900788c */ /* 0x000fc8000bf05270 */
[----:B------:R-:W-:Y:S01]  /*84f0*/  USEL UR25, UR25, URZ, UP0 ;  /* 0x0000003f19197287 */ /* 0x000fe20008000000 */
[----:B------:R-:W-:Y:S11]  /*8500*/  @!P0 BRA `(.L_x_38) ;  /* 0x0000000000048947 */ /* 0x000ff60003800000 */
[----:B------:R-:W-:Y:S01]  /*8510*/  BPT.TRAP 0x1 ;  /* 0x000000040000795c */ /* 0x000fe20000300000 */
.L_x_38:
[----:B------:R-:W-:-:S04]  /*8520*/  ULEA UR6, UR25, UR36, 0x3 ;  /* 0x0000002419067291 */ /* 0x000fc8000f8e183f */
[----:B------:R-:W-:-:S04]  /*8530*/  UIADD3 UR6, UR6, 0x44820, URZ ;  /* 0x0004482006067890 */ /* 0x000fc8000fffe03f */
[----:B------:R-:W-:-:S09]  /*8540*/  UPRMT UR6, URZ, 0x654, UR6 ;  /* 0x000006543f067896 */ /* 0x000fd20008000006 */
[----:B------:R-:W-:Y:S01]  /*8550*/  SYNCS.ARRIVE.TRANS64.RED.A1T0 RZ, [UR6], RZ ;  /* 0x000000ffffff79a7 */ /* 0x000fe20008100406 */
[----:B------:R-:W-:Y:S05]  /*8560*/  @P1 BRA `(.L_x_39) ;  /* 0x0000000000041947 */ /* 0x000fea0003800000 */
[----:B------:R-:W-:Y:S01]  /*8570*/  BPT.TRAP 0x1 ;  /* 0x000000040000795c */ /* 0x000fe20000300000 */
.L_x_39:
[----:B------:R-:W-:Y:S02]  /*8580*/  UISETP.GT.AND UP2, UPT, UR26, 0x1, UPT ;  /* 0x000000011a00788c */ /* 0x000fe4000bf44270 */
[----:B------:R-:W-:Y:S02]  /*8590*/  UIADD3 UR6, UR11, 0x1, URZ ;  /* 0x000000010b067890 */ /* 0x000fe4000fffe03f */
[----:B------:R-:W-:Y:S02]  /*85a0*/  UIADD3 UR25, UR25, 0x1, URZ ;  /* 0x0000000119197890 */ /* 0x000fe4000fffe03f */
[----:B------:R-:W-:Y:S01]  /*85b0*/  PLOP3.LUT P1, PT, PT, PT, UP2, 0x80, 0x0 ;  /* 0x000000000000781c */ /* 0x000fe20003f2f028 */
[----:B------:R-:W-:Y:S02]  /*85c0*/  UISETP.NE.AND UP0, UPT, UR6, 0x4, UPT ;  /* 0x000000040600788c */ /* 0x000fe4000bf05270 */
[----:B------:R-:W-:Y:S02]  /*85d0*/  UISETP.NE.AND UP1, UPT, UR25, 0x4, UPT ;  /* 0x000000041900788c */ /* 0x000fe4000bf25270 */
[----:B------:R-:W-:-:S02]  /*85e0*/  USEL UR11, URZ, 0x1, UP0 ;  /* 0x000000013f0b7887 */ /* 0x000fc40008000000 */
[----:B------:R-:W-:Y:S02]  /*85f0*/  UIADD3 UR26, UR26, -0x1, URZ ;  /* 0xffffffff1a1a7890 */ /* 0x000fe4000fffe03f */
[----:B------:R-:W-:Y:S02]  /*8600*/  USEL UR25, UR25, URZ, UP1 ;  /* 0x0000003f19197287 */ /* 0x000fe40008800000 */
[----:B------:R-:W-:Y:S02]  /*8610*/  USEL UR6, UR6, URZ, UP0 ;  /* 0x0000003f06067287 */ /* 0x000fe40008000000 */
[----:B------:R-:W-:Y:S01]  /*8620*/  ULOP3.LUT UR23, UR23, UR11, URZ, 0x3c, !UPT ;  /* 0x0000000b17177292 */ /* 0x000fe2000f8e3c3f */
[----:B------:R-:W-:Y:S11]  /*8630*/  @P1 BRA `(.L_x_40) ;  /* 0xffffff8c00f81947 */ /* 0x000ff6000383ffff */
.L_x_18:
[----:B------:R-:W-:Y:S05]  /*8640*/  @!P0 BRA `(.L_x_41) ;  /* 0x0000000000048947 */ /* 0x000fea0003800000 */
[----:B-1----:R-:W-:Y:S01]  /*8650*/  BPT.TRAP 0x1 ;  /* 0x000000040000795c */ /* 0x002fe20000300000 */
.L_x_41:
[----:B------:R-:W-:Y:S02]  /*8660*/  UISETP.GT.U32.AND UP0, UPT, UR30, 0x1, UPT ;  /* 0x000000011e00788c */ /* 0x000fe4000bf04070 */
[----:B------:R-:W-:-:S04]  /*8670*/  ULEA UR6, UR4, UR36, 0x3 ;  /* 0x0000002404067291 */ /* 0x000fc8000f8e183f */
[----:B------:R-:W-:Y:S01]  /*8680*/  UIADD3 UR4, UR6, 0x44860, URZ ;  /* 0x0004486006047890 */ /* 0x000fe2000fffe03f */
[----:B------:R-:W-:-:S03]  /*8690*/  PLOP3.LUT P1, PT, PT, PT, UP0, 0x80, 0x0 ;  /* 0x000000000000781c */ /* 0x000fc60003f2f008 */
[----:B------:R-:W-:-:S09]  /*86a0*/  UPRMT UR4, URZ, 0x654, UR4 ;  /* 0x000006543f047896 */ /* 0x000fd20008000004 */
[----:B------:R-:W-:Y:S01]  /*86b0*/  SYNCS.ARRIVE.TRANS64.RED.A1T0 RZ, [UR4], RZ ;  /* 0x000000ffffff79a7 */ /* 0x000fe20008100404 */
[----:B------:R-:W-:Y:S05]  /*86c0*/  @P1 BRA `(.L_x_42) ;  /* 0x0000000000041947 */ /* 0x000fea0003800000 */
[----:B-1----:R-:W-:Y:S01]  /*86d0*/  BPT.TRAP 0x1 ;  /* 0x000000040000795c */ /* 0x002fe20000300000 */
.L_x_42:
[----:B------:R-:W-:Y:S05]  /*86e0*/  @!P0 BRA `(.L_x_43) ;  /* 0x0000000000048947 */ /* 0x000fea0003800000 */
[----:B-1----:R-:W-:Y:S01]  /*86f0*/  BPT.TRAP 0x1 ;  /* 0x000000040000795c */ /* 0x002fe20000300000 */
.L_x_43:
[----:B------:R-:W-:-:S04]  /*8700*/  UIADD3 UR4, UR6, 0x44868, URZ ;  /* 0x0004486806047890 */ /* 0x000fc8000fffe03f */
[----:B------:R-:W-:-:S09]  /*8710*/  UPRMT UR4, URZ, 0x654, UR4 ;  /* 0x000006543f047896 */ /* 0x000fd20008000004 */
[----:B------:R-:W-:Y:S01]  /*8720*/  SYNCS.ARRIVE.TRANS64.RED.A1T0 RZ, [UR4], RZ ;  /* 0x000000ffffff79a7 */ /* 0x000fe20008100404 */
[----:B------:R-:W-:Y:S05]  /*8730*/  @P1 BRA `(.L_x_44) ;  /* 0x0000000000041947 */ /* 0x000fea0003800000 */
[----:B-1----:R-:W-:Y:S01]  /*8740*/  BPT.TRAP 0x1 ;  /* 0x000000040000795c */ /* 0x002fe20000300000 */
.L_x_44:
[----:B------:R-:W-:-:S04]  /*8750*/  ULOP3.LUT UR29, UR29, 0x2, URZ, 0xfc, !UPT ;  /* 0x000000021d1d7892 */ /* 0x000fc8000f8efc3f */
[----:B------:R-:W-:-:S06]  /*8760*/  UISETP.NE.AND UP0, UPT, UR29, 0x3, UPT ;  /* 0x000000031d00788c */ /* 0x000fcc000bf05270 */
[----:B------:R-:W-:-:S13]  /*8770*/  PLOP3.LUT P1, PT, PT, PT, UP0, 0x80, 0x0 ;  /* 0x000000000000781c */ /* 0x000fda0003f2f008 */
[----:B------:R-:W-:Y:S05]  /*8780*/  @!P1 BRA `(.L_x_45) ;  /* 0x0000000000049947 */ /* 0x000fea0003800000 */
[----:B-1----:R-:W-:Y:S01]  /*8790*/  BPT.TRAP 0x1 ;  /* 0x000000040000795c */ /* 0x002fe20000300000 */
.L_x_45:
[----:B------:R-:W-:Y:S01]  /*87a0*/  ULEA UR4, UR5, UR36, 0x3 ;  /* 0x0000002405047291 */ /* 0x000fe2000f8e183f */
[----:B------:R-:W-:-:S05]  /*87b0*/  IMAD.U32 R0, RZ, RZ, UR8 ;  /* 0x00000008ff007e24 */ /* 0x000fca000f8e00ff */
[----:B------:R-:W-:-:S04]  /*87c0*/  SHF.L.U32 R0, R0, 0x1f, RZ ;  /* 0x0000001f00007819 */ /* 0x000fc800000006ff */
[----:B------:R-:W4:Y:S02]  /*87d0*/  SYNCS.PHASECHK.TRANS64.TRYWAIT P0, [UR4+0x44890], R0 ;  /* 0x04489000ff0075a7 */ /* 0x000f240008000144 */
[----:B----4-:R-:W-:Y:S05]  /*87e0*/  @!P0 BRA `(.L_x_46) ;  /* 0x0000005000588947 */ /* 0x010fea0003800000 */
.L_x_136:
[----:B------:R-:W-:Y:S05]  /*87f0*/  @!P1 BRA `(.L_x_47) ;  /* 0x0000000000049947 */ /* 0x000fea0003800000 */
[----:B-1----:R-:W-:Y:S01]  /*8800*/  BPT.TRAP 0x1 ;  /* 0x000000040000795c */ /* 0x002fe20000300000 */
.L_x_47:
[----:B------:R-:W-:-:S04]  /*8810*/  UIADD3 UR5, UR5, 0x1, URZ ;  /* 0x0000000105057890 */ /* 0x000fc8000fffe03f */
[----:B------:R-:W-:-:S04]  /*8820*/  UISETP.NE.AND UP0, UPT, UR5, 0x2, UPT ;  /* 0x000000020500788c */ /* 0x000fc8000bf05270 */
[----:B------:R-:W-:Y:S02]  /*8830*/  USEL UR4, URZ, 0x1, UP0 ;  /* 0x000000013f047887 */ /* 0x000fe40008000000 */
[----:B------:R-:W-:Y:S02]  /*8840*/  USEL UR5, UR5, URZ, UP0 ;  /* 0x0000003f05057287 */ /* 0x000fe40008000000 */
[----:B------:R-:W-:Y:S02]  /*8850*/  ULOP3.LUT UR4, UR8, UR4, URZ, 0x3c, !UPT ;  /* 0x0000000408047292 */ /* 0x000fe4000f8e3c3f */
[----:B------:R-:W-:-:S04]  /*8860*/  ULEA UR5, UR5, UR36, 0x3 ;  /* 0x0000002405057291 */ /* 0x000fc8000f8e183f */
[----:B----4-:R-:W-:-:S05]  /*8870*/  IMAD.U32 R0, RZ, RZ, UR4 ;  /* 0x00000004ff007e24 */ /* 0x010fca000f8e00ff */
[----:B------:R-:W-:-:S04]  /*8880*/  SHF.L.U32 R0, R0, 0x1f, RZ ;  /* 0x0000001f00007819 */ /* 0x000fc800000006ff */
[----:B------:R-:W4:Y:S02]  /*8890*/  SYNCS.PHASECHK.TRANS64.TRYWAIT P0, [UR5+0x44890], R0 ;  /* 0x04489000ff0075a7 */ /* 0x000f240008000145 */
[----:B----4-:R-:W-:Y:S05]  /*88a0*/  @!P0 BRA `(.L_x_48) ;  /* 0x0000005000408947 */ /* 0x010fea0003800000 */
.L_x_137:
[----:B------:R-:W-:Y:S01]  /*88b0*/  ULEA UR4, UR37, UR38, 0x1 ;  /* 0x0000002625047291 */ /* 0x000fe2000f8e083f */
[----:B--2---:R-:W-:Y:S01]  /*88c0*/  IMAD.U32 R2, RZ, RZ, UR7 ;  /* 0x00000007ff027e24 */ /* 0x004fe2000f8e00ff */
[----:B----4-:R-:W-:Y:S02]  /*88d0*/  MOV R0, RZ ;  /* 0x000000ff00007202 */ /* 0x010fe40000000f00 */
[----:B------:R-:W-:Y:S02]  /*88e0*/  ULEA UR4, UR4, UR36, 0x3 ;  /* 0x0000002404047291 */ /* 0x000fe4000f8e183f */
[----:B------:R-:W-:Y:S02]  /*88f0*/  SHF.L.U32 R2, R2, 0x1f, RZ ;  /* 0x0000001f02027819 */ /* 0x000fe400000006ff */
[----:B------:R-:W-:-:S05]  /*8900*/  LOP3.LUT P1, RZ, R0, 0x1bf, RZ, 0xc0, !PT ;  /* 0x000001bf00ff7812 */ /* 0x000fca000782c0ff */
[----:B------:R-:W2:Y:S02]  /*8910*/  SYNCS.PHASECHK.TRANS64.TRYWAIT P0, [UR4+0x448a0], R2 ;  /* 0x0448a002ff0075a7 */ /* 0x000ea40008000144 */
[----:B--2---:R-:W-:Y:S06]  /*8920*/  @!P0 BRA `(.L_x_49) ;  /* 0x0000005000388947 */ /* 0x004fec0003800000 */
.L_x_138:
[----:B------:R-:W-:Y:S05]  /*8930*/  @!P1 BRA `(.L_x_50) ;  /* 0x0000000000409947 */ /* 0x000fea0003800000 */
[----:B------:R-:W-:Y:S01]  /*8940*/  MOV R0, 0x0 ;  /* 0x0000000000007802 */ /* 0x000fe20000000f00 */
[----:B------:R-:W-:Y:S01]  /*8950*/  ULDC.64 UR4, c[0x4][0x70] ;  /* 0x01001c0000047ab9 */ /* 0x000fe20000000a00 */
[----:B------:R-:W-:Y:S01]  /*8960*/  ULDC.64 UR6, c[0x4][0x8] ;  /* 0x0100020000067ab9 */ /* 0x000fe20000000a00 */
[----:B-1----:R-:W-:Y:S01]  /*8970*/  IMAD.U32 R4, RZ, RZ, UR4 ;  /* 0x00000004ff047e24 */ /* 0x002fe2000f8e00ff */
[----:B--2---:R1:W2:Y:S01]  /*8980*/  LDC.64 R2, c[0x4][R0] ;  /* 0x0100000000027b82 */ /* 0x0042a20000000a00 */
[----:B------:R-:W-:Y:S01]  /*8990*/  IMAD.U32 R5, RZ, RZ, UR5 ;  /* 0x00000005ff057e24 */ /* 0x000fe2000f8e00ff */
[----:B------:R-:W-:Y:S01]  /*89a0*/  ULDC.64 UR4, c[0x4][0x78] ;  /* 0x01001e0000047ab9 */ /* 0x000fe20000000a00 */
[----:B------:R-:W-:Y:S02]  /*89b0*/  IMAD.U32 R10, RZ, RZ, UR6 ;  /* 0x00000006ff0a7e24 */ /* 0x000fe4000f8e00ff */
[----:B------:R-:W-:Y:S02]  /*89c0*/  IMAD.U32 R6, RZ, RZ, UR4 ;  /* 0x00000004ff067e24 */ /* 0x000fe4000f8e00ff */
[----:B------:R-:W-:-:S02]  /*89d0*/  IMAD.U32 R7, RZ, RZ, UR5 ;  /* 0x00000005ff077e24 */ /* 0x000fc4000f8e00ff */
[----:B------:R-:W-:Y:S02]  /*89e0*/  IMAD.U32 R11, RZ, RZ, UR7 ;  /* 0x00000007ff0b7e24 */ /* 0x000fe4000f8e00ff */
[----:B------:R-:W-:Y:S02]  /*89f0*/  IMAD.MOV.U32 R8, RZ, RZ, 0x70 ;  /* 0x00000070ff087424 */ /* 0x000fe400078e00ff */
[----:B------:R-:W-:Y:S02]  /*8a00*/  IMAD.MOV.U32 R12, RZ, RZ, 0x1 ;  /* 0x00000001ff0c7424 */ /* 0x000fe400078e00ff */
[----:B-1----:R-:W-:-:S07]  /*8a10*/  IMAD.MOV.U32 R13, RZ, RZ, RZ ;  /* 0x000000ffff0d7224 */ /* 0x002fce00078e00ff */
[----:B------:R-:W-:-:S07]  /*8a20*/  LEPC R20, `(.L_x_50) ;  /* 0x000000001014794e */ /* 0x000fce0000000000 */
[----:B--23-5:R-:W-:Y:S05]  /*8a30*/  CALL.ABS.NOINC R2 ;  /* 0x0000000002007343 */ /* 0x02cfea0003c00000 */
.L_x_50:
[----:B------:R-:W-:Y:S02]  /*8a40*/  IMAD.U32 R16, RZ, RZ, UR36 ;  /* 0x00000024ff107e24 */ /* 0x000fe4000f8e00ff */
[----:B--2---:R-:W-:-:S04]  /*8a50*/  IMAD.U32 R3, RZ, RZ, UR38 ;  /* 0x00000026ff037e24 */ /* 0x004fc8000f8e00ff */
[----:B------:R-:W-:-:S05]  /*8a60*/  IMAD R16, R3, 0x4400, R16 ;  /* 0x0000440003107824 */ /* 0x000fca00078e0210 */
[----:B------:R-:W-:-:S13]  /*8a70*/  LOP3.LUT P0, RZ, R16, 0x1b0, RZ, 0xc0, !PT ;  /* 0x000001b010ff7812 */ /* 0x000fda000780c0ff */
[----:B------:R-:W-:Y:S05]  /*8a80*/  @!P0 BRA `(.L_x_51) ;  /* 0x0000000000408947 */ /* 0x000fea0003800000 */
[----:B------:R-:W-:Y:S01]  /*8a90*/  MOV R0, 0x0 ;  /* 0x0000000000007802 */ /* 0x000fe20000000f00 */
[----:B------:R-:W-:Y:S01]  /*8aa0*/  ULDC.64 UR4, c[0x4][0x70] ;  /* 0x01001c0000047ab9 */ /* 0x000fe20000000a00 */
[----:B------:R-:W-:Y:S01]  /*8ab0*/  ULDC.64 UR6, c[0x4][0x78] ;  /* 0x01001e0000067ab9 */ /* 0x000fe20000000a00 */
[----:B-1----:R-:W-:Y:S01]  /*8ac0*/  IMAD.U32 R4, RZ, RZ, UR4 ;  /* 0x00000004ff047e24 */ /* 0x002fe2000f8e00ff */
[----:B------:R1:W2:Y:S01]  /*8ad0*/  LDC.64 R2, c[0x4][R0] ;  /* 0x0100000000027b82 */ /* 0x0002a20000000a00 */
        /* <DEDUP_REMOVED lines=11> */
.L_x_51:
[----:B------:R-:W2:Y:S04]  /*8b90*/  LDL.LU R32, [R1+0x1a4] ;  /* 0x0001a40001207983 */ /* 0x000ea80000300800 */
[----:B------:R-:W2:Y:S04]  /*8ba0*/  LDL.LU R17, [R1+0x1a0] ;  /* 0x0001a00001117983 */ /* 0x000ea80000300800 */
[----:B------:R-:W4:Y:S04]  /*8bb0*/  LDL.LU R34, [R1+0x19c] ;  /* 0x00019c0001227983 */ /* 0x000f280000300800 */
[----:B------:R-:W4:Y:S04]  /*8bc0*/  LDL.LU R31, [R1+0x198] ;  /* 0x00019800011f7983 */ /* 0x000f280000300800 */
[----:B------:R-:W3:Y:S04]  /*8bd0*/  LDL.LU R35, [R1+0x194] ;  /* 0x0001940001237983 */ /* 0x000ee80000300800 */
        /* <DEDUP_REMOVED lines=42> */
[----:B------:R-:W3:Y:S01]  /*8e80*/  LDL.LU R19, [R1+0x1b8] ;  /* 0x0001b80001137983 */ /* 0x000ee20000300800 */
[----:B------:R-:W1:Y:S02]  /*8e90*/  S2R R6, SR_TID.X ;  /* 0x0000000000067919 */ /* 0x000e640000002100 */
[----:B-1----:R-:W-:-:S02]  /*8ea0*/  IMAD.SHL.U32 R0, R6, 0x10, RZ ;  /* 0x0000001006007824 */ /* 0x002fc400078e00ff */
[----:B------:R-:W-:-:S03]  /*8eb0*/  IMAD.SHL.U32 R2, R6, 0x20, RZ ;  /* 0x0000002006027824 */ /* 0x000fc600078e00ff */
[----:B------:R-:W-:Y:S02]  /*8ec0*/  LOP3.LUT R5, R0, 0x600, RZ, 0xc0, !PT ;  /* 0x0000060000057812 */ /* 0x000fe400078ec0ff */
[----:B------:R-:W-:Y:S02]  /*8ed0*/  LOP3.LUT R0, R6, 0x7f, RZ, 0xc0, !PT ;  /* 0x0000007f06007812 */ /* 0x000fe400078ec0ff */
[----:B------:R-:W-:Y:S02]  /*8ee0*/  SHF.R.U32.HI R4, RZ, 0x1, R6 ;  /* 0x00000001ff047819 */ /* 0x000fe40000011606 */
[----:B------:R-:W-:Y:S01]  /*8ef0*/  LOP3.LUT R3, R2, 0xc0, RZ, 0xc0, !PT ;  /* 0x000000c002037812 */ /* 0x000fe200078ec0ff */
[----:B------:R-:W-:Y:S01]  /*8f00*/  VIADD R18, R0, 0x1f ;  /* 0x0000001f00127836 */ /* 0x000fe20000000000 */
[----:B------:R-:W-:Y:S02]  /*8f10*/  LOP3.LUT R5, R5, 0x20, R2, 0xf8, !PT ;  /* 0x0000002005057812 */ /* 0x000fe400078ef802 */
[----:B------:R-:W-:Y:S01]  /*8f20*/  LOP3.LUT R3, R3, 0x8, R4, 0xf8, !PT ;  /* 0x0000000803037812 */ /* 0x000fe200078ef804 */
[----:B------:R-:W-:Y:S01]  /*8f30*/  IMAD.SHL.U32 R4, R6, 0x4, RZ ;  /* 0x0000000406047824 */ /* 0x000fe200078e00ff */
[----:B------:R-:W-:-:S02]  /*8f40*/  ISETP.GT.U32.AND P1, PT, R18, 0x3e, PT ;  /* 0x0000003e1200780c */ /* 0x000fc40003f24070 */
[----:B------:R-:W-:Y:S02]  /*8f50*/  LOP3.LUT R2, R5, 0x100, R2, 0xf8, !PT ;  /* 0x0000010005027812 */ /* 0x000fe400078ef802 */
[----:B------:R-:W-:Y:S02]  /*8f60*/  LOP3.LUT R3, R3, 0x18, R4, 0x78, !PT ;  /* 0x0000001803037812 */ /* 0x000fe400078e7804 */
[----:B------:R-:W-:Y:S02]  /*8f70*/  LOP3.LUT P0, RZ, R6, 0x4, RZ, 0xc0, !PT ;  /* 0x0000000406ff7812 */ /* 0x000fe4000780c0ff */
[----:B------:R-:W-:Y:S02]  /*8f80*/  LOP3.LUT R3, R2, R3, RZ, 0xfc, !PT ;  /* 0x0000000302037212 */ /* 0x000fe400078efcff */
[----:B--2---:R-:W-:Y:S01]  /*8f90*/  F2FP.F16.F32.PACK_AB R32, R32, R17 ;  /* 0x000000112020723e */ /* 0x004fe200000000ff */
[----:B------:R-:W-:-:S05]  /*8fa0*/  IMAD.MOV.U32 R17, RZ, RZ, 0x10 ;  /* 0x00000010ff117424 */ /* 0x000fca00078e00ff */
[----:B------:R-:W-:Y:S02]  /*8fb0*/  SEL R17, R17, 0xfffffff0, !P0 ;  /* 0xfffffff011117807 */ /* 0x000fe40004000000 */
[----:B----4-:R-:W-:Y:S02]  /*8fc0*/  F2FP.F16.F32.PACK_AB R31, R34, R31 ;  /* 0x0000001f221f723e */ /* 0x010fe400000000ff */
[----:B---3--:R-:W-:Y:S02]  /*8fd0*/  F2FP.F16.F32.PACK_AB R30, R35, R30 ;  /* 0x0000001e231e723e */ /* 0x008fe400000000ff */
[----:B------:R-:W-:Y:S01]  /*8fe0*/  F2FP.F16.F32.PACK_AB R34, R22, R21 ;  /* 0x000000151622723e */ /* 0x000fe200000000ff */
[----:B------:R-:W-:Y:S01]  /*8ff0*/  IMAD R22, R3, 0x2, R16 ;  /* 0x0000000203167824 */ /* 0x000fe200078e0210 */
        /* <DEDUP_REMOVED lines=19> */
[----:B------:R-:W-:Y:S01]  /*9130*/  F2FP.F16.F32.PACK_AB R35, R20, R19 ;  /* 0x000000131423723e */ /* 0x000fe200000000ff */
[----:B------:R-:W-:Y:S06]  /*9140*/  @P1 BRA `(.L_x_52) ;  /* 0x0000000000041947 */ /* 0x000fec0003800000 */
[----:B------:R-:W-:-:S04]  /*9150*/  DEPBAR.LE SB0, 0x1 ;  /* 0x000080400000791a */ /* 0x000fc80000000000 */
.L_x_52:
[----:B------:R-:W-:Y:S05]  /*9160*/  WARPSYNC.ALL ;  /* 0x0000000000007948 */ /* 0x000fea0003800000 */
[----:B------:R-:W-:Y:S01]  /*9170*/  BAR.SYNC.DEFER_BLOCKING 0x1, 0x80 ;  /* 0x0042000000007b1d */ /* 0x000fe20000010000 */
[----:B------:R-:W-:-:S05]  /*9180*/  IMAD R0, R17, 0x2, R22 ;  /* 0x0000000211007824 */ /* 0x000fca00078e0216 */
[----:B------:R-:W-:Y:S01]  /*9190*/  BSSY B0, `(.L_x_53) ;  /* 0x0000016000007945 */ /* 0x000fe20003800000 */
[----:B------:R1:W-:Y:S04]  /*91a0*/  STSM.16.M88.4 [R22], R4 ;  /* 0x0000000416007844 */ /* 0x0003e80000000200 */
[----:B------:R1:W-:Y:S01]  /*91b0*/  STSM.16.M88.4 [R0], R8 ;  /* 0x0000000800007844 */ /* 0x0003e20000000200 */
[----:B------:R-:W-:Y:S01]  /*91c0*/  @!PT LDS RZ, [RZ] ;  /* 0x00000000fffff984 */ /* 0x000fe20000000800 */
[----:B------:R-:W-:Y:S01]  /*91d0*/  @!PT LDS RZ, [RZ] ;  /* 0x00000000fffff984 */ /* 0x000fe20000000800 */
[----:B------:R-:W-:Y:S01]  /*91e0*/  @!PT LDS RZ, [RZ] ;  /* 0x00000000fffff984 */ /* 0x000fe20000000800 */
[----:B------:R-:W-:Y:S01]  /*91f0*/  @!PT LDS RZ, [RZ] ;  /* 0x00000000fffff984 */ /* 0x000fe20000000800 */
[----:B------:R2:W-:Y:S06]  /*9200*/  MEMBAR.ALL.CTA ;  /* 0x0000000000007992 */ /* 0x0005ec0000008000 */
[----:B--2---:R-:W2:Y:S02]  /*9210*/  FENCE.VIEW.ASYNC.S ;  /* 0x00000000000073c6 */ /* 0x004ea40000000000 */
[----:B--2---:R-:W-:Y:S06]  /*9220*/  BAR.SYNC.DEFER_BLOCKING 0x1, 0x80 ;  /* 0x0042000000007b1d */ /* 0x004fec0000010000 */
[----:B------:R-:W-:Y:S05]  /*9230*/  @P1 BRA `(.L_x_54) ;  /* 0x00000000002c1947 */ /* 0x000fea0003800000 */
[----:B------:R-:W-:Y:S01]  /*9240*/  S2UR UR12, SR_CTAID.Z ;  /* 0x00000000000c79c3 */ /* 0x000fe20000002700 */
[----:B------:R-:W-:Y:S01]  /*9250*/  ULDC.64 UR4, c[0x0][0x198] ;  /* 0x0000660000047ab9 */ /* 0x000fe20000000a00 */
[----:B------:R-:W-:Y:S01]  /*9260*/  R2UR UR8, R16 ;  /* 0x00000000100872ca */ /* 0x000fe200000e0000 */
[----:B------:R-:W-:Y:S02]  /*9270*/  UIADD3 UR4, UP0, UR4, 0x9f0, URZ ;  /* 0x000009f004047890 */ /* 0x000fe4000ff1e03f */
[----:B------:R-:W-:Y:S02]  /*9280*/  USHF.L.U32 UR10, UR39, 0x6, URZ ;  /* 0x00000006270a7899 */ /* 0x000fe4000800063f */
[----:B------:R-:W-:Y:S01]  /*9290*/  UIADD3.X UR5, URZ, UR5, URZ, UP0, !UPT ;  /* 0x000000053f057290 */ /* 0x000fe200087fe43f */
[----:B------:R-:W2:Y:S01]  /*92a0*/  S2UR UR11, SR_CTAID.Y ;  /* 0x00000000000b79c3 */ /* 0x000ea20000002600 */
[----:B------:R-:W-:-:S07]  /*92b0*/  UMOV UR9, URZ ;  /* 0x0000003f00097c82 */ /* 0x000fce0008000000 */
[----:B--2---:R2:W-:Y:S01]  /*92c0*/  UTMASTG.4D [UR8], [UR4] ;  /* 0x00000008040073b5 */ /* 0x0045e20008018000 */
[----:B------:R0:W-:Y:S01]  /*92d0*/  UTMACMDFLUSH ;  /* 0x00000000000079b7 */ /* 0x0001e20000000000 */
[----:B--2---:R-:W-:-:S04]  /*92e0*/  DEPBAR.LE SB0, 0x1 ;  /* 0x000080400000791a */ /* 0x004fc80000000000 */
.L_x_54:
[----:B------:R-:W-:Y:S05]  /*92f0*/  BSYNC B0 ;  /* 0x0000000000007941 */ /* 0x000fea0003800000 */
.L_x_53:
[----:B------:R-:W-:Y:S06]  /*9300*/  BAR.SYNC.DEFER_BLOCKING 0x1, 0x80 ;  /* 0x0042000000007b1d */ /* 0x000fec0000010000 */
[----:B------:R-:W-:Y:S01]  /*9310*/  BSSY B0, `(.L_x_55) ;  /* 0x0000017000007945 */ /* 0x000fe20003800000 */
[----:B------:R2:W-:Y:S04]  /*9320*/  STSM.16.M88.4 [R22+0x1000], R12 ;  /* 0x0010000c16007844 */ /* 0x0005e80000000200 */
[----:B------:R2:W-:Y:S01]  /*9330*/  STSM.16.M88.4 [R0+0x1000], R24 ;  /* 0x0010001800007844 */ /* 0x0005e20000000200 */
[----:B------:R-:W-:Y:S01]  /*9340*/  @!PT LDS RZ, [RZ] ;  /* 0x00000000fffff984 */ /* 0x000fe20000000800 */
[----:B------:R-:W-:Y:S01]  /*9350*/  @!PT LDS RZ, [RZ] ;  /* 0x00000000fffff984 */ /* 0x000fe20000000800 */
[----:B------:R-:W-:Y:S01]  /*9360*/  @!PT LDS RZ, [RZ] ;  /* 0x00000000fffff984 */ /* 0x000fe20000000800 */
[----:B------:R-:W-:Y:S01]  /*9370*/  @!PT LDS RZ, [RZ] ;  /* 0x00000000fffff984 */ /* 0x000fe20000000800 */
[----:B------:R3:W-:Y:S06]  /*9380*/  MEMBAR.ALL.CTA ;  /* 0x0000000000007992 */ /* 0x0007ec0000008000 */
[----:B---3--:R-:W3:Y:S02]  /*9390*/  FENCE.VIEW.ASYNC.S ;  /* 0x00000000000073c6 */ /* 0x008ee40000000000 */
[----:B---3--:R-:W-:Y:S06]  /*93a0*/  BAR.SYNC.DEFER_BLOCKING 0x1, 0x80 ;  /* 0x0042000000007b1d */ /* 0x008fec0000010000 */
[----:B------:R-:W-:Y:S05]  /*93b0*/  @P1 BRA `(.L_x_56) ;  /* 0x0000000000301947 */ /* 0x000fea0003800000 */
[----:B------:R-:W-:Y:S01]  /*93c0*/  S2UR UR12, SR_CTAID.Z ;  /* 0x00000000000c79c3 */ /* 0x000fe20000002700 */
[----:B------:R-:W-:Y:S01]  /*93d0*/  R2UR UR8, R16 ;  /* 0x00000000100872ca */ /* 0x000fe200000e0000 */
[----:B------:R-:W-:Y:S01]  /*93e0*/  ULDC.64 UR4, c[0x0][0x198] ;  /* 0x0000660000047ab9 */ /* 0x000fe20000000a00 */
[----:B------:R-:W-:Y:S02]  /*93f0*/  USHF.L.U32 UR10, UR39, 0x6, URZ ;  /* 0x00000006270a7899 */ /* 0x000fe4000800063f */
[----:B------:R-:W-:Y:S01]  /*9400*/  UIADD3 UR4, UP0, UR4, 0x9f0, URZ ;  /* 0x000009f004047890 */ /* 0x000fe2000ff1e03f */
[----:B------:R-:W-:Y:S02]  /*9410*/  UMOV UR9, 0x20 ;  /* 0x0000002000097882 */ /* 0x000fe40000000000 */
[----:B------:R-:W3:Y:S01]  /*9420*/  S2UR UR11, SR_CTAID.Y ;  /* 0x00000000000b79c3 */ /* 0x000ee20000002600 */
[----:B------:R-:W-:-:S05]  /*9430*/  UIADD3.X UR5, URZ, UR5, URZ, UP0, !UPT ;  /* 0x000000053f057290 */ /* 0x000fca00087fe43f */
[----:B------:R-:W-:-:S09]  /*9440*/  UIADD3 UR8, UR8, 0x1000, URZ ;  /* 0x0000100008087890 */ /* 0x000fd2000fffe03f */
[----:B---3--:R3:W-:Y:S01]  /*9450*/  UTMASTG.4D [UR8], [UR4] ;  /* 0x00000008040073b5 */ /* 0x0087e20008018000 */
[----:B------:R0:W-:Y:S01]  /*9460*/  UTMACMDFLUSH ;  /* 0x00000000000079b7 */ /* 0x0001e20000000000 */
[----:B---3--:R-:W-:-:S04]  /*9470*/  DEPBAR.LE SB0, 0x1 ;  /* 0x000080400000791a */ /* 0x008fc80000000000 */
.L_x_56:
[----:B------:R-:W-:Y:S05]  /*9480*/  BSYNC B0 ;  /* 0x0000000000007941 */ /* 0x000fea0003800000 */
.L_x_55:
[----:B------:R-:W-:Y:S01]  /*9490*/  BAR.SYNC.DEFER_BLOCKING 0x1, 0x80 ;  /* 0x0042000000007b1d */ /* 0x000fe20000010000 */
[----:B------:R-:W-:-:S04]  /*94a0*/  MOV R2, RZ ;  /* 0x000000ff00027202 */ /* 0x000fc80000000f00 */
[----:B------:R-:W-:Y:S01]  /*94b0*/  LOP3.LUT P0, RZ, R2, 0x1bf, RZ, 0xc0, !PT ;  /* 0x000001bf02ff7812 */ /* 0x000fe2000780c0ff */
        /* <DEDUP_REMOVED lines=8> */
[----:B----4-:R-:W4:Y:S02]  /*9540*/  FENCE.VIEW.ASYNC.S ;  /* 0x00000000000073c6 */ /* 0x010f240000000000 */
[----:B----4-:R-:W-:Y:S06]  /*9550*/  BAR.SYNC.DEFER_BLOCKING 0x1, 0x80 ;  /* 0x0042000000007b1d */ /* 0x010fec0000010000 */
[----:B------:R-:W-:Y:S05]  /*9560*/  @P1 BRA `(.L_x_58) ;  /* 0x0000000000281947 */ /* 0x000fea0003800000 */
[----:B------:R-:W-:Y:S01]  /*9570*/  S2UR UR12, SR_CTAID.Z ;  /* 0x00000000000c79c3 */ /* 0x000fe20000002700 */
[----:B------:R-:W-:Y:S01]  /*9580*/  ULDC.64 UR4, c[0x0][0x198] ;  /* 0x0000660000047ab9 */ /* 0x000fe20000000a00 */
[----:B------:R-:W-:Y:S01]  /*9590*/  R2UR UR8, R16 ;  /* 0x00000000100872ca */ /* 0x000fe200000e0000 */
[----:B------:R-:W-:Y:S02]  /*95a0*/  UIADD3 UR4, UP0, UR4, 0x9f0, URZ ;  /* 0x000009f004047890 */ /* 0x000fe4000ff1e03f */
[----:B------:R-:W-:Y:S02]  /*95b0*/  USHF.L.U32 UR10, UR39, 0x6, URZ ;  /* 0x00000006270a7899 */ /* 0x000fe4000800063f */
[----:B------:R-:W-:Y:S01]  /*95c0*/  UIADD3.X UR5, URZ, UR5, URZ, UP0, !UPT ;  /* 0x000000053f057290 */ /* 0x000fe200087fe43f */
[----:B------:R-:W4:Y:S01]  /*95d0*/  S2UR UR11, SR_CTAID.Y ;  /* 0x00000000000b79c3 */ /* 0x000f220000002600 */
[----:B------:R-:W-:-:S07]  /*95e0*/  UMOV UR9, 0x40 ;  /* 0x0000004000097882 */ /* 0x000fce0000000000 */
[----:B----4-:R4:W-:Y:S02]  /*95f0*/  UTMASTG.4D [UR8], [UR4] ;  /* 0x00000008040073b5 */ /* 0x0109e40008018000 */
[----:B----4-:R0:W-:Y:S02]  /*9600*/  UTMACMDFLUSH ;  /* 0x00000000000079b7 */ /* 0x0101e40000000000 */
.L_x_58:
[----:B------:R-:W-:Y:S05]  /*9610*/  BSYNC B0 ;  /* 0x0000000000007941 */ /* 0x000fea0003800000 */
.L_x_57:
[----:B------:R-:W-:Y:S05]  /*9620*/  @!P0 BRA `(.L_x_59) ;  /* 0x0000000000408947 */ /* 0x000fea0003800000 */
[----:B-123--:R-:W-:Y:S01]  /*9630*/  MOV R0, 0x0 ;  /* 0x0000000000007802 */ /* 0x00efe20000000f00 */
[----:B------:R-:W-:Y:S01]  /*9640*/  ULDC.64 UR4, c[0x4][0x70] ;  /* 0x01001c0000047ab9 */ /* 0x000fe20000000a00 */
[----:B------:R-:W-:Y:S01]  /*9650*/  ULDC.64 UR6, c[0x4][0x8] ;  /* 0x0100020000067ab9 */ /* 0x000fe20000000a00 */
[----:B------:R-:W-:Y:S01]  /*9660*/  IMAD.U32 R4, RZ, RZ, UR4 ;  /* 0x00000004ff047e24 */ /* 0x000fe2000f8e00ff */
        /* <DEDUP_REMOVED lines=11> */
[----:B--2--5:R-:W-:Y:S05]  /*9720*/  CALL.ABS.NOINC R2 ;  /* 0x0000000002007343 */ /* 0x024fea0003c00000 */
.L_x_59:
[----:B-123--:R-:W-:-:S05]  /*9730*/  VIADD R0, R16, 0x2200 ;  /* 0x0000220010007836 */ /* 0x00efca0000000000 */
[----:B------:R-:W-:-:S13]  /*9740*/  LOP3.LUT P0, RZ, R0, 0x1b0, RZ, 0xc0, !PT ;  /* 0x000001b000ff7812 */ /* 0x000fda000780c0ff */
[----:B------:R-:W-:Y:S05]  /*9750*/  @!P0 BRA `(.L_x_60) ;  /* 0x0000000000408947 */ /* 0x000fea0003800000 */
[----:B------:R-:W-:Y:S01]  /*9760*/  MOV R0, 0x0 ;  /* 0x0000000000007802 */ /* 0x000fe20000000f00 */
        /* <DEDUP_REMOVED lines=15> */
.L_x_60:
[----:B------:R-:W-:Y:S01]  /*9860*/  ISETP.GT.U32.AND P6, PT, R18, 0x3e, PT ;  /* 0x0000003e1200780c */ /* 0x000fe20003fc4070 */
[----:B------:R-:W-:Y:S01]  /*9870*/  VIADD R0, R22, 0x2200 ;  /* 0x0000220016007836 */ /* 0x000fe20000000000 */
[----:B-----5:R-:W-:Y:S02]  /*9880*/  F2FP.F16.F32.PACK_AB R152, R153, R152 ;  /* 0x000000989998723e */ /* 0x020fe400000000ff */
[----:B------:R-:W-:Y:S01]  /*9890*/  F2FP.F16.F32.PACK_AB R160, R161, R160 ;  /* 0x000000a0a1a0723e */ /* 0x000fe200000000ff */
[----:B------:R-:W-:Y:S01]  /*98a0*/  IMAD R0, R17, 0x2, R0 ;  /* 0x0000000211007824 */ /* 0x000fe200078e0200 */
        /* <DEDUP_REMOVED lines=22> */
[----:B------:R-:W-:Y:S01]  /*9a10*/  F2FP.F16.F32.PACK_AB R195, R199, R198 ;  /* 0x000000c6c7c3723e */ /* 0x000fe200000000ff */
[----:B------:R-:W-:Y:S06]  /*9a20*/  @P6 BRA `(.L_x_61) ;  /* 0x0000000000046947 */ /* 0x000fec0003800000 */
[----:B------:R-:W-:-:S04]  /*9a30*/  DEPBAR.LE SB0, 0x1 ;  /* 0x000080400000791a */ /* 0x000fc80000000000 */
.L_x_61:
[----:B------:R-:W-:Y:S05]  /*9a40*/  WARPSYNC.ALL ;  /* 0x0000000000007948 */ /* 0x000fea0003800000 */
        /* <DEDUP_REMOVED lines=13> */
[----:B------:R-:W-:Y:S01]  /*9b20*/  R2UR UR8, R16 ;  /* 0x00000000100872ca */ /* 0x000fe200000e0000 */
[----:B------:R-:W-:Y:S01]  /*9b30*/  ULDC.64 UR4, c[0x0][0x198] ;  /* 0x0000660000047ab9 */ /* 0x000fe20000000a00 */
[----:B------:R-:W-:Y:S02]  /*9b40*/  USHF.L.U32 UR10, UR39, 0x6, URZ ;  /* 0x00000006270a7899 */ /* 0x000fe4000800063f */
[----:B------:R-:W-:Y:S01]  /*9b50*/  UIADD3 UR4, UP0, UR4, 0xcf0, URZ ;  /* 0x00000cf004047890 */ /* 0x000fe2000ff1e03f */
[----:B------:R-:W-:Y:S02]  /*9b60*/  UMOV UR9, URZ ;  /* 0x0000003f00097c82 */ /* 0x000fe40008000000 */
[----:B------:R-:W2:Y:S01]  /*9b70*/  S2UR UR11, SR_CTAID.Y ;  /* 0x00000000000b79c3 */ /* 0x000ea20000002600 */
[----:B------:R-:W-:-:S05]  /*9b80*/  UIADD3.X UR5, URZ, UR5, URZ, UP0, !UPT ;  /* 0x000000053f057290 */ /* 0x000fca00087fe43f */
[----:B------:R-:W-:-:S09]  /*9b90*/  UIADD3 UR8, UR8, 0x2200, URZ ;  /* 0x0000220008087890 */ /* 0x000fd2000fffe03f */
[----:B--2---:R2:W-:Y:S01]  /*9ba0*/  UTMASTG.4D [UR8], [UR4] ;  /* 0x00000008040073b5 */ /* 0x0045e20008018000 */
[----:B------:R0:W-:Y:S01]  /*9bb0*/  UTMACMDFLUSH ;  /* 0x00000000000079b7 */ /* 0x0001e20000000000 */
[----:B--2---:R-:W-:-:S04]  /*9bc0*/  DEPBAR.LE SB0, 0x1 ;  /* 0x000080400000791a */ /* 0x004fc80000000000 */
.L_x_63:
[----:B------:R-:W-:Y:S05]  /*9bd0*/  BSYNC B0 ;  /* 0x0000000000007941 */ /* 0x000fea0003800000 */
.L_x_62:
        /* <DEDUP_REMOVED lines=24> */
.L_x_65:
[----:B------:R-:W-:Y:S05]  /*9d60*/  BSYNC B0 ;  /* 0x0000000000007941 */ /* 0x000fea0003800000 */
.L_x_64:
[----:B------:R-:W-:Y:S06]  /*9d70*/  BAR.SYNC.DEFER_BLOCKING 0x1, 0x80 ;  /* 0x0042000000007b1d */ /* 0x000fec0000010000 */
[----:B------:R-:W-:Y:S01]  /*9d80*/  BSSY B0, `(.L_x_66) ;  /* 0x0000016000007945 */ /* 0x000fe20003800000 */
[----:B------:R3:W-:Y:S04]  /*9d90*/  STSM.16.M88.4 [R22+0x2200], R184 ;  /* 0x002200b816007844 */ /* 0x0007e80000000200 */
        /* <DEDUP_REMOVED lines=10> */
[----:B------:R-:W-:Y:S01]  /*9e40*/  R2UR UR8, R16 ;  /* 0x00000000100872ca */ /* 0x000fe200000e0000 */
[----:B------:R-:W-:Y:S01]  /*9e50*/  ULDC.64 UR4, c[0x0][0x198] ;  /* 0x0000660000047ab9 */ /* 0x000fe20000000a00 */
[----:B------:R-:W-:Y:S02]  /*9e60*/  USHF.L.U32 UR10, UR39, 0x6, URZ ;  /* 0x00000006270a7899 */ /* 0x000fe4000800063f */
[----:B------:R-:W-:Y:S01]  /*9e70*/  UIADD3 UR4, UP0, UR4, 0xcf0, URZ ;  /* 0x00000cf004047890 */ /* 0x000fe2000ff1e03f */
[----:B------:R-:W-:Y:S02]  /*9e80*/  UMOV UR9, 0x40 ;  /* 0x0000004000097882 */ /* 0x000fe40000000000 */
[----:B------:R-:W4:Y:S01]  /*9e90*/  S2UR UR11, SR_CTAID.Y ;  /* 0x00000000000b79c3 */ /* 0x000f220000002600 */
[----:B------:R-:W-:-:S05]  /*9ea0*/  UIADD3.X UR5, URZ, UR5, URZ, UP0, !UPT ;  /* 0x000000053f057290 */ /* 0x000fca00087fe43f */
[----:B------:R-:W-:-:S09]  /*9eb0*/  UIADD3 UR8, UR8, 0x2200, URZ ;  /* 0x0000220008087890 */ /* 0x000fd2000fffe03f */
[----:B----4-:R4:W-:Y:S02]  /*9ec0*/  UTMASTG.4D [UR8], [UR4] ;  /* 0x00000008040073b5 */ /* 0x0109e40008018000 */
[----:B----4-:R0:W-:Y:S02]  /*9ed0*/  UTMACMDFLUSH ;  /* 0x00000000000079b7 */ /* 0x0101e40000000000 */
.L_x_67:
[----:B------:R-:W-:Y:S05]  /*9ee0*/  BSYNC B0 ;  /* 0x0000000000007941 */ /* 0x000fea0003800000 */
.L_x_66:
[----:B------:R-:W-:Y:S01]  /*9ef0*/  ULOP3.LUT UR38, UR38, 0x1, URZ, 0xc, !UPT ;  /* 0x0000000126267892 */ /* 0x000fe2000f8e0c3f */
[----:B------:R-:W-:-:S04]  /*9f00*/  DEPBAR.LE SB0, 0x0 ;  /* 0x000080000000791a */ /* 0x000fc80000000000 */
[----:B------:R-:W-:Y:S01]  /*9f10*/  ULEA UR37, UR37, UR38, 0x1 ;  /* 0x0000002625257291 */ /* 0x000fe2000f8e083f */
[----:B------:R-:W-:-:S04]  /*9f20*/  DEPBAR.LE SB0, 0x0 ;  /* 0x000080000000791a */ /* 0x000fc80000000000 */
[----:B------:R-:W-:-:S09]  /*9f30*/  ULEA UR37, UR37, UR36, 0x3 ;  /* 0x0000002425257291 */ /* 0x000fd2000f8e183f */
[----:B------:R-:W-:Y:S01]  /*9f40*/  SYNCS.ARRIVE.TRANS64.A1T0 RZ, [UR37+0x448a0], RZ ;  /* 0x0448a0ffffff79a7 */ /* 0x000fe20008100025 */
[----:B------:R-:W-:Y:S05]  /*9f50*/  EXIT ;  /* 0x000000000000794d */ /* 0x000fea0003800000 */
.L_x_6:
[----:B------:R-:W-:-:S08]  /*9f60*/  NOP ;  /* 0x0000000000007918 */ /* 0x000fd00000000000 */
[----:B------:R-:W1:-:S00]  /*9f70*/  USETMAXREG.DEALLOC.CTAPOOL 0x18 ;  /* 0x00000018000079c8 */ /* 0x000e4000080e0500 */
[----:B------:R-:W-:-:S13]  /*9f80*/  PLOP3.LUT P0, PT, PT, PT, UP0, 0x80, 0x0 ;  /* 0x000000000000781c */ /* 0x000fda0003f0f008 */
[----:B-1----:R-:W-:Y:S05]  /*9f90*/  @!P0 BRA `(.L_x_68) ;  /* 0x0000001400888947 */ /* 0x002fea0003800000 */
[----:B------:R-:W-:-:S13]  /*9fa0*/  ISETP.NE.AND P0, PT, RZ, UR4, PT ;  /* 0x00000004ff007c0c */ /* 0x000fda000bf05270 */
[----:B------:R-:W-:Y:S05]  /*9fb0*/  @P0 EXIT ;  /* 0x000000000000094d */ /* 0x000fea0003800000 */
[----:B------:R-:W1:Y:S01]  /*9fc0*/  LDC R0, c[0x0][0x288] ;  /* 0x0000a200ff007b82 */ /* 0x000e620000000800 */
[----:B------:R-:W-:Y:S01]  /*9fd0*/  ELECT P0, URZ, PT ;  /* 0x00000000003f782f */ /* 0x000fe20003800000 */
[----:B------:R-:W-:-:S06]  /*9fe0*/  UMOV UR14, URZ ;  /* 0x0000003f000e7c82 */ /* 0x000fcc0008000000 */
[----:B------:R-:W2:Y:S01]  /*9ff0*/  S2UR UR15, SR_CgaCtaId ;  /* 0x00000000000f79c3 */ /* 0x000ea20000008800 */
[----:B-1----:R-:W-:-:S13]  /*a000*/  ISETP.GE.AND P1, PT, R0, 0x1, PT ;  /* 0x000000010000780c */ /* 0x002fda0003f26270 */
[----:B--2---:R-:W-:Y:S05]  /*a010*/  @!P1 BRA `(.L_x_69) ;  /* 0x0000001400289947 */ /* 0x004fea0003800000 */
[----:B------:R-:W1:Y:S01]  /*a020*/  S2UR UR59, SR_CTAID.Y ;  /* 0x00000000003b79c3 */ /* 0x000e620000002600 */
[----:B------:R-:W-:Y:S01]  /*a030*/  VIADD R0, R0, 0x7f ;  /* 0x0000007f00007836 */ /* 0x000fe20000000000 */
[----:B------:R-:W-:Y:S01]  /*a040*/  UMOV UR4, 0x78 ;  /* 0x0000007800047882 */ /* 0x000fe20000000000 */
[----:B------:R-:W-:Y:S01]  /*a050*/  IMAD.MOV.U32 R2, RZ, RZ, 0x1 ;  /* 0x00000001ff027424 */ /* 0x000fe200078e00ff */
[----:B------:R-:W-:Y:S01]  /*a060*/  ULOP3.LUT UR21, UR29, 0x1, URZ, 0xfc, !UPT ;  /* 0x000000011d157892 */ /* 0x000fe2000f8efc3f */
[----:B------:R-:W-:Y:S01]  /*a070*/  IMAD.MOV.U32 R4, RZ, RZ, RZ ;  /* 0x000000ffff047224 */ /* 0x000fe200078e00ff */
[----:B------:R-:W-:Y:S01]  /*a080*/  SHF.R.S32.HI R3, RZ, 0x1f, R0 ;  /* 0x0000001fff037819 */ /* 0x000fe20000011400 */
[----:B------:R-:W-:Y:S01]  /*a090*/  IMAD.U32 R5, RZ, RZ, UR4 ;  /* 0x00000004ff057e24 */ /* 0x000fe2000f8e00ff */
[----:B------:R-:W2:Y:S01]  /*a0a0*/  S2UR UR60, SR_CTAID.Z ;  /* 0x00000000003c79c3 */ /* 0x000ea20000002700 */
[----:B------:R-:W-:Y:S01]  /*a0b0*/  ULDC.64 UR22, c[0x0][0x198] ;  /* 0x0000660000167ab9 */ /* 0x000fe20000000a00 */
[----:B------:R-:W-:Y:S01]  /*a0c0*/  LEA.HI R0, R3, R0, RZ, 0x7 ;  /* 0x0000000003007211 */ /* 0x000fe200078f38ff */
[----:B------:R-:W-:Y:S01]  /*a0d0*/  UMOV UR14, URZ ;  /* 0x0000003f000e7c82 */ /* 0x000fe20008000000 */
[----:B------:R-:W-:Y:S01]  /*a0e0*/  UMOV UR13, URZ ;  /* 0x0000003f000d7c82 */ /* 0x000fe20008000000 */
[----:B------:R-:W-:Y:S01]  /*a0f0*/  UMOV UR58, URZ ;  /* 0x0000003f003a7c82 */ /* 0x000fe20008000000 */
[----:B------:R-:W-:-:S07]  /*a100*/  LEA.HI.SX32 R0, R0, 0x1, 0x19 ;  /* 0x0000000100007811 */ /* 0x000fce00078fcaff */
.L_x_78:
[----:B------:R-:W-:-:S06]  /*a110*/  UISETP.NE.AND UP0, UPT, UR21, 0x3, UPT ;  /* 0x000000031500788c */ /* 0x000fcc000bf05270 */
[----:B------:R-:W-:-:S13]  /*a120*/  PLOP3.LUT P3, PT, PT, PT, UP0, 0x80, 0x0 ;  /* 0x000000000000781c */ /* 0x000fda0003f6f008 */
[----:B------:R-:W-:Y:S05]  /*a130*/  @!P3 BRA `(.L_x_70) ;  /* 0x000000000004b947 */ /* 0x000fea0003800000 */
[----:B-12---:R-:W-:Y:S01]  /*a140*/  BPT.TRAP 0x1 ;  /* 0x000000040000795c */ /* 0x006fe20000300000 */
.L_x_70:
[----:B------:R-:W3:Y:S01]  /*a150*/  S2UR UR15, SR_CgaCtaId ;  /* 0x00000000000f79c3 */ /* 0x000ee20000008800 */
[----:B------:R-:W-:Y:S01]  /*a160*/  UMOV UR7, 0x400 ;  /* 0x0000040000077882 */ /* 0x000fe20000000000 */
[----:B------:R-:W-:Y:S02]  /*a170*/  SHF.L.U32 R3, R4, 0x1f, RZ ;  /* 0x0000001f04037819 */ /* 0x000fe400000006ff */
[----:B------:R-:W-:Y:S01]  /*a180*/  LOP3.LUT P2, RZ, R2, 0xff, RZ, 0xc0, !PT ;  /* 0x000000ff02ff7812 */ /* 0x000fe2000784c0ff */
[----:B---3--:R-:W-:-:S04]  /*a190*/  ULEA UR7, UR15, UR7, 0x18 ;  /* 0x000000070f077291 */ /* 0x008fc8000f8ec03f */
[----:B------:R-:W-:-:S09]  /*a1a0*/  ULEA UR4, UR13, UR7, 0x3 ;  /* 0x000000070d047291 */ /* 0x000fd2000f8e183f */
[----:B------:R-:W3:Y:S02]  /*a1b0*/  SYNCS.PHASECHK.TRANS64.TRYWAIT P1, [UR4+0x44880], R3 ;  /* 0x04488003ff0075a7 */ /* 0x000ee40008020144 */
[----:B---3--:R-:W-:Y:S05]  /*a1c0*/  @!P1 BRA `(.L_x_71) ;  /* 0x0000003800289947 */ /* 0x008fea0003800000 */
.L_x_139:
[----:B------:R-:W-:Y:S04]  /*a1d0*/  BSSY B0, `(.L_x_72) ;  /* 0x0000003000007945 */ /* 0x000fe80003800000 */
[----:B------:R-:W-:Y:S05]  /*a1e0*/  @!P0 BRA `(.L_x_73) ;  /* 0x0000000000048947 */ /* 0x000fea0003800000 */
[----:B------:R-:W-:-:S04]  /*a1f0*/  DEPBAR.LE SB0, 0x1 ;  /* 0x000080400000791a */ /* 0x000fc80000000000 */
.L_x_73:
[----:B-12---:R-:W-:Y:S05]  /*a200*/  BSYNC B0 ;  /* 0x0000000000007941 */ /* 0x006fea0003800000 */
.L_x_72:
[----:B------:R-:W-:Y:S05]  /*a210*/  @P2 BRA `(.L_x_74) ;  /* 0x0000000000242947 */ /* 0x000fea0003800000 */
[----:B------:R-:W-:Y:S05]  /*a220*/  @!P3 BRA `(.L_x_75) ;  /* 0x000000000004b947 */ /* 0x000fea0003800000 */
[----:B------:R-:W-:Y:S01]  /*a230*/  BPT.TRAP 0x1 ;  /* 0x000000040000795c */ /* 0x000fe20000300000 */
.L_x_75:
[----:B------:R-:W-:Y:S02]  /*a240*/  ULEA UR4, UR14, UR7, 0x3 ;  /* 0x000000070e047291 */ /* 0x000fe4000f8e183f */
[----:B------:R-:W-:Y:S02]  /*a250*/  UIADD3 UR14, UR14, 0x1, URZ ;  /* 0x000000010e0e7890 */ /* 0x000fe4000fffe03f */
[----:B------:R-:W-:Y:S02]  /*a260*/  UIADD3 UR4, UR4, 0x44890, URZ ;  /* 0x0004489004047890 */ /* 0x000fe4000fffe03f */
[----:B------:R-:W-:Y:S02]  /*a270*/  UISETP.NE.AND UP0, UPT, UR14, 0x2, UPT ;  /* 0x000000020e00788c */ /* 0x000fe4000bf05270 */
[----:B------:R-:W-:Y:S02]  /*a280*/  UPRMT UR4, UR15, 0x654, UR4 ;  /* 0x000006540f047896 */ /* 0x000fe40008000004 */
[----:B------:R-:W-:-:S07]  /*a290*/  USEL UR14, UR14, URZ, UP0 ;  /* 0x0000003f0e0e7287 */ /* 0x000fce0008000000 */
[----:B------:R-:W-:Y:S05]  /*a2a0*/  SYNCS.ARRIVE.TRANS64.RED.A1T0 RZ, [UR4], RZ ;  /* 0x000000ffffff79a7 */ /* 0x000fea0008100404 */
.L_x_74:
[----:B------:R-:W-:Y:S04]  /*a2b0*/  BSSY B0, `(.L_x_76) ;  /* 0x0000113000007945 */ /* 0x000fe80003800000 */
[----:B------:R-:W-:Y:S05]  /*a2c0*/  @!P0 BRA `(.L_x_77) ;  /* 0x0000001000448947 */ /* 0x000fea0003800000 */
[----:B------:R-:W-:Y:S01]  /*a2d0*/  UIADD3 UR34, UR58, 0x18, URZ ;  /* 0x000000183a227890 */ /* 0x000fe2000fffe03f */
[----:B------:R-:W-:Y:S01]  /*a2e0*/  R2UR UR8, R5 ;  /* 0x00000000050872ca */ /* 0x000fe200000e0000 */
[----:B------:R-:W-:Y:S01]  /*a2f0*/  UIADD3 UR4, UP0, UR22, 0x6f0, URZ ;  /* 0x000006f016047890 */ /* 0x000fe2000ff1e03f */
[----:B------:R-:W-:Y:S01]  /*a300*/  MOV R8, UR29 ;  /* 0x0000001d00087c02 */ /* 0x000fe20008000f00 */
[----:B------:R-:W-:Y:S01]  /*a310*/  UIMAD UR6, UR13, 0xc000, UR7 ;  /* 0x0000c0000d0678a4 */ /* 0x000fe2000f8e0207 */
[----:B------:R-:W-:Y:S01]  /*a320*/  MOV R13, UR23 ;  /* 0x00000017000d7c02 */ /* 0x000fe20008000f00 */
[----:B------:R-:W-:Y:S01]  /*a330*/  UIADD3.X UR5, URZ, UR23, URZ, UP0, !UPT ;  /* 0x000000173f057290 */ /* 0x000fe200087fe43f */
[----:B------:R-:W-:Y:S01]  /*a340*/  MOV R7, UR34 ;  /* 0x0000002200077c02 */ /* 0x000fe20008000f00 */
[----:B------:R-:W-:Y:S01]  /*a350*/  UIADD3 UR56, UR6, 0x2c000, URZ ;  /* 0x0002c00006387890 */ /* 0x000fe2000fffe03f */
[----:B------:R-:W-:Y:S01]  /*a360*/  R2UR UR29, R8 ;  /* 0x00000000081d72ca */ /* 0x000fe200000e0000 */
[----:B------:R-:W-:Y:S01]  /*a370*/  UIADD3 UR34, UR58, 0x8, URZ ;  /* 0x000000083a227890 */ /* 0x000fe2000fffe03f */
[----:B------:R-:W-:Y:S01]  /*a380*/  MOV R12, UR22 ;  /* 0x00000016000c7c02 */ /* 0x000fe20008000f00 */
[----:B------:R-:W-:Y:S01]  /*a390*/  UIADD3 UR32, UR6, 0x2cc00, URZ ;  /* 0x0002cc0006207890 */ /* 0x000fe2000fffe03f */
[----:B------:R-:W-:Y:S01]  /*a3a0*/  MOV R11, UR21 ;  /* 0x00000015000b7c02 */ /* 0x000fe20008000f00 */
[----:B------:R-:W-:Y:S01]  /*a3b0*/  UMOV UR35, UR59 ;  /* 0x0000003b00237c82 */ /* 0x000fe20008000000 */
[----:B------:R-:W-:Y:S01]  /*a3c0*/  UMOV UR36, UR60 ;  /* 0x0000003c00247c82 */ /* 0x000fe20008000000 */
[----:B------:R-:W-:Y:S01]  /*a3d0*/  UMOV UR57, URZ ;  /* 0x0000003f00397c82 */ /* 0x000fe20008000000 */
[----:B---3--:R-:W-:Y:S01]  /*a3e0*/  MOV R3, UR36 ;  /* 0x0000002400037c02 */ /* 0x008fe20008000f00 */
[----:B------:R-:W-:Y:S01]  /*a3f0*/  UMOV UR33, UR57 ;  /* 0x0000003900217c82 */ /* 0x000fe20008000000 */
[----:B------:R-:W-:Y:S01]  /*a400*/  MOV R6, UR35 ;  /* 0x0000002300067c02 */ /* 0x000fe20008000f00 */
[----:B------:R-:W-:Y:S01]  /*a410*/  UTMAREDG.4D.ADD [UR56], [UR4] ;  /* 0x00000038040073b6 */ /* 0x000fe20008018000 */
[----:B------:R-:W-:Y:S01]  /*a420*/  UMOV UR10, UR34 ;  /* 0x00000022000a7c82 */ /* 0x000fe20008000000 */
[----:B------:R-:W-:Y:S01]  /*a430*/  UIADD3 UR26, UR58, 0x10, URZ ;  /* 0x000000103a1a7890 */ /* 0x000fe2000fffe03f */
[----:B------:R-:W-:Y:S01]  /*a440*/  MOV R14, UR29 ;  /* 0x0000001d000e7c02 */ /* 0x000fe20008000f00 */
[----:B------:R-:W-:Y:S01]  /*a450*/  UIADD3 UR24, UR6, 0x2d800, URZ ;  /* 0x0002d80006187890 */ /* 0x000fe2000fffe03f */
[----:B------:R-:W-:Y:S01]  /*a460*/  R2UR UR23, R13 ;  /* 0x000000000d1772ca */ /* 0x000fe200000e0000 */
[----:B------:R-:W-:Y:S01]  /*a470*/  UMOV UR27, UR59 ;  /* 0x0000003b001b7c82 */ /* 0x000fe20008000000 */
[----:B------:R-:W-:Y:S01]  /*a480*/  UMOV UR28, UR60 ;  /* 0x0000003c001c7c82 */ /* 0x000fe20008000000 */
[----:B------:R1:W-:Y:S01]  /*a490*/  UTMAREDG.4D.ADD [UR32], [UR4] ;  /* 0x00000020040073b6 */ /* 0x0003e20008018000 */
[----:B------:R-:W-:Y:S01]  /*a4a0*/  UMOV UR25, UR57 ;  /* 0x0000003900197c82 */ /* 0x000fe20008000000 */
[----:B------:R-:W-:Y:S01]  /*a4b0*/  UMOV UR18, UR26 ;  /* 0x0000001a00127c82 */ /* 0x000fe20008000000 */
[----:B------:R-:W-:Y:S01]  /*a4c0*/  UIADD3 UR50, UR58, 0x28, URZ ;  /* 0x000000283a327890 */ /* 0x000fe2000fffe03f */
[----:B------:R-:W-:Y:S01]  /*a4d0*/  MOV R15, UR28 ;  /* 0x0000001c000f7c02 */ /* 0x000fe20008000f00 */
[----:B------:R-:W-:Y:S01]  /*a4e0*/  UIADD3 UR48, UR6, 0x2fc00, URZ ;  /* 0x0002fc0006307890 */ /* 0x000fe2000fffe03f */
[----:B------:R-:W-:Y:S01]  /*a4f0*/  MOV R16, UR27 ;  /* 0x0000001b00107c02 */ /* 0x000fe20008000f00 */
[----:B------:R-:W-:Y:S01]  /*a500*/  UIADD3 UR9, UR8, -0x10, URZ ;  /* 0xfffffff008097890 */ /* 0x000fe2000fffe03f */
[----:B------:R2:W-:Y:S01]  /*a510*/  UTMAREDG.4D.ADD [UR24], [UR4] ;  /* 0x00000018040073b6 */ /* 0x0005e20008018000 */
[----:B------:R-:W-:Y:S01]  /*a520*/  UIADD3 UR42, UR58, 0x40, URZ ;  /* 0x000000403a2a7890 */ /* 0x000fe2000fffe03f */
[----:B------:R-:W-:Y:S01]  /*a530*/  R2UR UR29, R14 ;  /* 0x000000000e1d72ca */ /* 0x000fe200000e0000 */
[----:B------:R-:W-:Y:S01]  /*a540*/  UIADD3 UR40, UR6, 0x32000, URZ ;  /* 0x0003200006287890 */ /* 0x000fe2000fffe03f */
[----:B------:R-:W-:Y:S01]  /*a550*/  MOV R9, UR18 ;  /* 0x0000001200097c02 */ /* 0x000fe20008000f00 */
[----:B------:R-:W-:Y:S01]  /*a560*/  UMOV UR51, UR59 ;  /* 0x0000003b00337c82 */ /* 0x000fe20008000000 */
[----:B------:R-:W-:Y:S01]  /*a570*/  UMOV UR52, UR60 ;  /* 0x0000003c00347c82 */ /* 0x000fe20008000000 */
[----:B------:R-:W-:Y:S01]  /*a580*/  UMOV UR49, UR57 ;  /* 0x0000003900317c82 */ /* 0x000fe20008000000 */
[----:B------:R-:W-:Y:S01]  /*a590*/  IMAD.U32 R2, RZ, RZ, UR9 ;  /* 0x00000009ff027e24 */ /* 0x000fe2000f8e00ff */
[----:B------:R-:W-:Y:S01]  /*a5a0*/  UMOV UR43, UR59 ;  /* 0x0000003b002b7c82 */ /* 0x000fe20008000000 */
[----:B------:R-:W-:Y:S01]  /*a5b0*/  UMOV UR44, UR60 ;  /* 0x0000003c002c7c82 */ /* 0x000fe20008000000 */
[----:B------:R-:W-:Y:S01]  /*a5c0*/  UMOV UR41, UR57 ;  /* 0x0000003900297c82 */ /* 0x000fe20008000000 */
[----:B-1----:R-:W-:Y:S01]  /*a5d0*/  R2UR UR36, R3 ;  /* 0x00000000032472ca */ /* 0x002fe200000e0000 */
[----:B------:R-:W-:Y:S01]  /*a5e0*/  UIADD3 UR32, UR6, 0x2e400, URZ ;  /* 0x0002e40006207890 */ /* 0x000fe2000fffe03f */
[----:B------:R-:W-:Y:S01]  /*a5f0*/  R2UR UR35, R6 ;  /* 0x00000000062372ca */ /* 0x000fe200000e0000 */
[----:B------:R-:W-:Y:S01]  /*a600*/  UMOV UR47, UR42 ;  /* 0x0000002a002f7c82 */ /* 0x000fe20008000000 */
[----:B------:R-:W-:Y:S01]  /*a610*/  R2UR UR34, R7 ;  /* 0x00000000072272ca */ /* 0x000fe200000e0000 */
[----:B------:R-:W-:Y:S01]  /*a620*/  UIADD3 UR8, UR8, -0x8, URZ ;  /* 0xfffffff808087890 */ /* 0x000fe2000fffe03f */
[----:B------:R-:W-:Y:S01]  /*a630*/  MOV R14, UR43 ;  /* 0x0000002b000e7c02 */ /* 0x000fe20008000f00 */
[----:B------:R-:W-:Y:S01]  /*a640*/  UMOV UR55, UR50 ;  /* 0x0000003200377c82 */ /* 0x000fe20008000000 */
[----:B--2---:R-:W-:Y:S01]  /*a650*/  UMOV UR26, UR58 ;  /* 0x0000003a001a7c82 */ /* 0x004fe20008000000 */
[----:B------:R-:W-:Y:S01]  /*a660*/  UIADD3 UR24, UR6, 0x30800, URZ ;  /* 0x0003080006187890 */ /* 0x000fe2000fffe03f */
[----:B------:R-:W-:Y:S01]  /*a670*/  MOV R17, UR26 ;  /* 0x0000001a00117c02 */ /* 0x000fe20008000f00 */
[----:B------:R-:W-:Y:S01]  /*a680*/  UIADD3 UR26, UR58, 0x30, URZ ;  /* 0x000000303a1a7890 */ /* 0x000fe2000fffe03f */
[----:B------:R-:W-:Y:S01]  /*a690*/  IMAD.U32 R20, RZ, RZ, UR8 ;  /* 0x00000008ff147e24 */ /* 0x000fe2000f8e00ff */
[----:B------:R-:W-:Y:S01]  /*a6a0*/  UMOV UR25, 0x20 ;  /* 0x0000002000197882 */ /* 0x000fe20000000000 */
[----:B------:R-:W-:Y:S01]  /*a6b0*/  UIADD3 UR16, UR6, 0x36800, URZ ;  /* 0x0003680006107890 */ /* 0x000fe2000fffe03f */
[----:B------:R-:W-:Y:S01]  /*a6c0*/  MOV R18, UR25 ;  /* 0x0000001900127c02 */ /* 0x000fe20008000f00 */
[----:B------:R-:W-:Y:S01]  /*a6d0*/  UMOV UR25, UR57 ;  /* 0x0000003900197c82 */ /* 0x000fe20008000000 */
[----:B------:R1:W-:Y:S01]  /*a6e0*/  UTMAREDG.4D.ADD [UR32], [UR4] ;  /* 0x00000020040073b6 */ /* 0x0003e20008018000 */
[----:B------:R-:W-:Y:S01]  /*a6f0*/  UMOV UR54, UR26 ;  /* 0x0000001a00367c82 */ /* 0x000fe20008000000 */
[----:B------:R-:W-:Y:S01]  /*a700*/  R2UR UR18, R20 ;  /* 0x00000000141272ca */ /* 0x000fe200000e0000 */
[----:B------:R-:W-:Y:S01]  /*a710*/  UMOV UR17, 0x20 ;  /* 0x0000002000117882 */ /* 0x000fe20000000000 */
[----:B------:R-:W-:Y:S01]  /*a720*/  UMOV UR19, UR59 ;  /* 0x0000003b00137c82 */ /* 0x000fe20008000000 */
[----:B------:R-:W-:Y:S01]  /*a730*/  UIADD3 UR8, UR6, 0x2d000, URZ ;  /* 0x0002d00006087890 */ /* 0x000fe2000fffe03f */
[----:B------:R-:W-:Y:S01]  /*a740*/  MOV R10, UR19 ;  /* 0x00000013000a7c02 */ /* 0x000fe20008000f00 */
[----:B------:R-:W-:Y:S01]  /*a750*/  UMOV UR20, UR60 ;  /* 0x0000003c00147c82 */ /* 0x000fe20008000000 */
[----:B------:R-:W-:Y:S01]  /*a760*/  MOV R8, UR17 ;  /* 0x0000001100087c02 */ /* 0x000fe20008000f00 */
[----:B------:R-:W-:Y:S01]  /*a770*/  UMOV UR17, UR57 ;  /* 0x0000003900117c82 */ /* 0x000fe20008000000 */
[----:B------:R-:W-:Y:S01]  /*a780*/  UMOV UR9, 0x20 ;  /* 0x0000002000097882 */ /* 0x000fe20000000000 */
[----:B------:R-:W-:Y:S01]  /*a790*/  UMOV UR11, UR59 ;  /* 0x0000003b000b7c82 */ /* 0x000fe20008000000 */
[----:B------:R-:W-:Y:S01]  /*a7a0*/  UMOV UR12, UR60 ;  /* 0x0000003c000c7c82 */ /* 0x000fe20008000000 */
[----:B------:R-:W-:Y:S01]  /*a7b0*/  MOV R7, UR55 ;  /* 0x0000003700077c02 */ /* 0x000fe20008000f00 */
[----:B------:R-:W-:Y:S01]  /*a7c0*/  UIADD3 UR56, UR6, 0x2c800, URZ ;  /* 0x0002c80006387890 */ /* 0x000fe2000fffe03f */
[----:B------:R-:W-:Y:S01]  /*a7d0*/  MOV R6, UR54 ;  /* 0x0000003600067c02 */ /* 0x000fe20008000f00 */
[----:B------:R-:W-:Y:S01]  /*a7e0*/  UMOV UR30, UR18 ;  /* 0x00000012001e7c82 */ /* 0x000fe20008000000 */
[----:B------:R-:W-:Y:S01]  /*a7f0*/  R2UR UR55, R7 ;  /* 0x00000000073772ca */ /* 0x000fe200000e0000 */
[----:B------:R-:W-:Y:S01]  /*a800*/  UMOV UR57, 0x40 ;  /* 0x0000004000397882 */ /* 0x000fe20000000000 */
[----:B------:R-:W-:Y:S01]  /*a810*/  R2UR UR54, R6 ;  /* 0x00000000063672ca */ /* 0x000fe200000e0000 */
[----:B-1----:R-:W-:Y:S01]  /*a820*/  UMOV UR32, UR34 ;  /* 0x0000002200207c82 */ /* 0x002fe20008000000 */
[----:B------:R-:W-:Y:S01]  /*a830*/  UIADD3 UR34, UR58, 0x20, URZ ;  /* 0x000000203a227890 */ /* 0x000fe2000fffe03f */
[----:B------:R-:W-:Y:S01]  /*a840*/  MOV R19, UR32 ;  /* 0x0000002000137c02 */ /* 0x000fe20008000f00 */
[----:B------:R-:W-:Y:S01]  /*a850*/  UIADD3 UR32, UR6, 0x2f000, URZ ;  /* 0x0002f00006207890 */ /* 0x000fe2000fffe03f */
[----:B------:R-:W-:Y:S01]  /*a860*/  MOV R6, UR29 ;  /* 0x0000001d00067c02 */ /* 0x000fe20008000f00 */
[----:B------:R-:W-:Y:S01]  /*a870*/  UMOV UR35, UR59 ;  /* 0x0000003b00237c82 */ /* 0x000fe20008000000 */
[----:B------:R-:W-:Y:S01]  /*a880*/  UMOV UR36, UR60 ;  /* 0x0000003c00247c82 */ /* 0x000fe20008000000 */
[----:B------:R-:W-:Y:S01]  /*a890*/  R2UR UR22, R12 ;  /* 0x000000000c1672ca */ /* 0x000fe200000e0000 */
[----:B------:R-:W-:Y:S01]  /*a8a0*/  UMOV UR61, UR34 ;  /* 0x00000022003d7c82 */ /* 0x000fe20008000000 */
[----:B------:R-:W-:-:S02]  /*a8b0*/  R2UR UR21, R11 ;  /* 0x000000000b1572ca */ /* 0x000fc400000e0000 */
[----:B------:R-:W-:Y:S01]  /*a8c0*/  R2UR UR29, R6 ;  /* 0x00000000061d72ca */ /* 0x000fe200000e0000 */
[----:B------:R1:W-:Y:S01]  /*a8d0*/  UTMAREDG.4D.ADD [UR32], [UR4] ;  /* 0x00000020040073b6 */ /* 0x0003e20008018000 */
[----:B------:R2:W-:Y:S01]  /*a8e0*/  UTMAREDG.4D.ADD [UR48], [UR4] ;  /* 0x00000030040073b6 */ /* 0x0005e20008018000 */
[----:B------:R3:W-:Y:S01]  /*a8f0*/  UTMAREDG.4D.ADD [UR24], [UR4] ;  /* 0x00000018040073b6 */ /* 0x0007e20008018000 */
[----:B-1----:R-:W-:Y:S02]  /*a900*/  UIADD3 UR34, UR58, 0x38, URZ ;  /* 0x000000383a227890 */ /* 0x002fe4000fffe03f */
[----:B------:R-:W-:-:S05]  /*a910*/  UIADD3 UR32, UR6, 0x31400, URZ ;  /* 0x0003140006207890 */ /* 0x000fca000fffe03f */
[----:B------:R-:W-:Y:S01]  /*a920*/  UMOV UR53, UR34 ;  /* 0x0000002200357c82 */ /* 0x000fe20008000000 */
[----:B--2---:R-:W-:Y:S01]  /*a930*/  R2UR UR50, R5 ;  /* 0x00000000053272ca */ /* 0x004fe200000e0000 */
[----:B------:R-:W-:Y:S01]  /*a940*/  UIADD3 UR48, UR6, 0x37400, URZ ;  /* 0x0003740006307890 */ /* 0x000fe2000fffe03f */
[----:B------:R-:W-:Y:S01]  /*a950*/  MOV R3, UR53 ;  /* 0x0000003500037c02 */ /* 0x000fe20008000f00 */
[----:B------:R1:W-:Y:S03]  /*a960*/  UTMAREDG.4D.ADD [UR32], [UR4] ;  /* 0x00000020040073b6 */ /* 0x0003e60008018000 */
[----:B------:R-:W-:Y:S01]  /*a970*/  R2UR UR53, R3 ;  /* 0x00000000033572ca */ /* 0x000fe200000e0000 */
[----:B---3--:R-:W-:Y:S01]  /*a980*/  UIADD3 UR26, UR58, 0x48, URZ ;  /* 0x000000483a1a7890 */ /* 0x008fe2000fffe03f */
[----:B------:R-:W-:Y:S01]  /*a990*/  MOV R3, UR30 ;  /* 0x0000001e00037c02 */ /* 0x000fe20008000f00 */
[----:B------:R-:W-:Y:S01]  /*a9a0*/  UIADD3 UR24, UR6, 0x32c00, URZ ;  /* 0x00032c0006187890 */ /* 0x000fe2000fffe03f */
[----:B------:R2:W-:Y:S02]  /*a9b0*/  UTMAREDG.4D.ADD [UR40], [UR4] ;  /* 0x00000028040073b6 */ /* 0x0005e40008018000 */
[----:B------:R-:W-:Y:S01]  /*a9c0*/  R2UR UR30, R3 ;  /* 0x00000000031e72ca */ /* 0x000fe200000e0000 */
[----:B------:R-:W-:Y:S01]  /*a9d0*/  UMOV UR31, UR50 ;  /* 0x00000032001f7c82 */ /* 0x000fe20008000000 */
[----:B------:R-:W-:-:S04]  /*a9e0*/  UMOV UR46, UR26 ;  /* 0x0000001a002e7c82 */ /* 0x000fc80008000000 */
[----:B------:R3:W-:Y:S01]  /*a9f0*/  UTMAREDG.4D.ADD [UR24], [UR4] ;  /* 0x00000018040073b6 */ /* 0x0007e20008018000 */
[----:B-1----:R-:W-:Y:S02]  /*aa00*/  UIADD3 UR34, UR58, 0x50, URZ ;  /* 0x000000503a227890 */ /* 0x002fe4000fffe03f */
[----:B------:R-:W-:-:S05]  /*aa10*/  UIADD3 UR32, UR6, 0x33800, URZ ;  /* 0x0003380006207890 */ /* 0x000fca000fffe03f */
[----:B------:R-:W-:Y:S01]  /*aa20*/  UMOV UR45, UR34 ;  /* 0x00000022002d7c82 */ /* 0x000fe20008000000 */
[----:B--2---:R-:W-:Y:S01]  /*aa30*/  R2UR UR42, R2 ;  /* 0x00000000022a72ca */ /* 0x004fe200000e0000 */
[----:B------:R-:W-:Y:S01]  /*aa40*/  UIADD3 UR40, UR6, 0x35c00, URZ ;  /* 0x00035c0006287890 */ /* 0x000fe2000fffe03f */
[----:B------:R-:W-:Y:S01]  /*aa50*/  MOV R2, UR44 ;  /* 0x0000002c00027c02 */ /* 0x000fe20008000f00 */
[----:B------:R1:W-:Y:S01]  /*aa60*/  UTMAREDG.4D.ADD [UR32], [UR4] ;  /* 0x00000020040073b6 */ /* 0x0003e20008018000 */
[----:B------:R-:W-:Y:S02]  /*aa70*/  MOV R20, UR45 ;  /* 0x0000002d00147c02 */ /* 0x000fe40008000f00 */
[----:B---3--:R-:W-:Y:S01]  /*aa80*/  R2UR UR28, R15 ;  /* 0x000000000f1c72ca */ /* 0x008fe200000e0000 */
[----:B------:R-:W-:Y:S01]  /*aa90*/  UIADD3 UR24, UR6, 0x2c400, URZ ;  /* 0x0002c40006187890 */ /* 0x000fe2000fffe03f */
[----:B------:R-:W-:Y:S02]  /*aaa0*/  R2UR UR26, R17 ;  /* 0x00000000111a72ca */ /* 0x000fe400000e0000 */
[----:B------:R-:W-:Y:S01]  /*aab0*/  MOV R17, UR40 ;  /* 0x0000002800117c02 */ /* 0x000fe20008000f00 */
[----:B------:R-:W-:-:S02]  /*aac0*/  UIADD3 UR40, UR6, 0x34400, URZ ;  /* 0x0003440006287890 */ /* 0x000fc4000fffe03f */
[----:B------:R-:W-:Y:S01]  /*aad0*/  MOV R15, UR42 ;  /* 0x0000002a000f7c02 */ /* 0x000fe20008000f00 */
[----:B------:R-:W-:Y:S01]  /*aae0*/  UIADD3 UR42, UR58, 0x58, URZ ;  /* 0x000000583a2a7890 */ /* 0x000fe2000fffe03f */
[----:B------:R-:W-:Y:S02]  /*aaf0*/  R2UR UR27, R16 ;  /* 0x00000000101b72ca */ /* 0x000fe400000e0000 */
[----:B------:R-:W-:Y:S02]  /*ab00*/  MOV R16, UR41 ;  /* 0x0000002900107c02 */ /* 0x000fe40008000f00 */
[----:B------:R-:W-:Y:S02]  /*ab10*/  R2UR UR25, R18 ;  /* 0x00000000121972ca */ /* 0x000fe400000e0000 */
[----:B------:R-:W-:Y:S01]  /*ab20*/  UMOV UR39, UR42 ;  /* 0x0000002a00277c82 */ /* 0x000fe20008000000 */
[----:B-1----:R-:W-:Y:S01]  /*ab30*/  R2UR UR32, R19 ;  /* 0x00000000132072ca */ /* 0x002fe200000e0000 */
[----:B------:R1:W-:Y:S01]  /*ab40*/  UTMAREDG.4D.ADD [UR40], [UR4] ;  /* 0x00000028040073b6 */ /* 0x0003e20008018000 */
[----:B------:R-:W-:Y:S01]  /*ab50*/  MOV R18, UR47 ;  /* 0x0000002f00127c02 */ /* 0x000fe20008000f00 */
[----:B------:R-:W-:Y:S01]  /*ab60*/  UMOV UR33, 0x20 ;  /* 0x0000002000217882 */ /* 0x000fe20000000000 */
[----:B------:R-:W-:Y:S01]  /*ab70*/  MOV R19, UR46 ;  /* 0x0000002e00137c02 */ /* 0x000fe20008000f00 */
[----:B------:R-:W-:Y:S01]  /*ab80*/  UMOV UR34, UR54 ;  /* 0x0000003600227c82 */ /* 0x000fe20008000000 */
[----:B------:R-:W-:-:S02]  /*ab90*/  R2UR UR47, R18 ;  /* 0x00000000122f72ca */ /* 0x000fc400000e0000 */
[----:B------:R-:W-:Y:S02]  /*aba0*/  R2UR UR46, R19 ;  /* 0x00000000132e72ca */ /* 0x000fe400000e0000 */
[----:B------:R-:W-:Y:S01]  /*abb0*/  R2UR UR45, R20 ;  /* 0x00000000142d72ca */ /* 0x000fe200000e0000 */
[----:B-1----:R-:W-:Y:S02]  /*abc0*/  UIADD3 UR40, UR6, 0x35000, URZ ;  /* 0x0003500006287890 */ /* 0x002fe4000fffe03f */
[----:B------:R-:W-:-:S07]  /*abd0*/  UIADD3 UR42, UR58, 0x60, URZ ;  /* 0x000000603a2a7890 */ /* 0x000fce000fffe03f */
[----:B------:R-:W-:Y:S02]  /*abe0*/  UMOV UR38, UR42 ;  /* 0x0000002a00267c82 */ /* 0x000fe40008000000 */
[----:B------:R1:W-:Y:S02]  /*abf0*/  UTMAREDG.4D.ADD [UR40], [UR4] ;  /* 0x00000028040073b6 */ /* 0x0003e40008018000 */
[----:B-1----:R-:W-:Y:S02]  /*ac00*/  R2UR UR44, R2 ;  /* 0x00000000022c72ca */ /* 0x002fe400000e0000 */
[----:B------:R-:W-:Y:S02]  /*ac10*/  R2UR UR43, R14 ;  /* 0x000000000e2b72ca */ /* 0x000fe400000e0000 */
[----:B------:R-:W-:Y:S02]  /*ac20*/  R2UR UR42, R15 ;  /* 0x000000000f2a72ca */ /* 0x000fe400000e0000 */
[----:B------:R-:W-:-:S02]  /*ac30*/  R2UR UR41, R16 ;  /* 0x00000000102972ca */ /* 0x000fc400000e0000 */
[----:B------:R-:W-:Y:S02]  /*ac40*/  R2UR UR40, R17 ;  /* 0x00000000112872ca */ /* 0x000fe400000e0000 */
[----:B------:R-:W-:-:S07]  /*ac50*/  MOV R2, UR31 ;  /* 0x0000001f00027c02 */ /* 0x000fce0008000f00 */
[----:B------:R-:W-:-:S04]  /*ac60*/  UMOV UR37, UR42 ;  /* 0x0000002a00257c82 */ /* 0x000fc80008000000 */
[----:B------:R1:W-:Y:S01]  /*ac70*/  UTMAREDG.4D.ADD [UR40], [UR4] ;  /* 0x00000028040073b6 */ /* 0x0003e20008018000 */
[----:B------:R2:W-:Y:S01]  /*ac80*/  UTMAREDG.4D.ADD [UR16], [UR4] ;  /* 0x00000010040073b6 */ /* 0x0005e20008018000 */
[----:B------:R3:W-:Y:S01]  /*ac90*/  UTMAREDG.4D.ADD [UR48], [UR4] ;  /* 0x00000030040073b6 */ /* 0x0007e20008018000 */
[----:B-1----:R-:W-:Y:S01]  /*aca0*/  UIADD3 UR40, UR6, 0x36c00, URZ ;  /* 0x00036c0006287890 */ /* 0x002fe2000fffe03f */
[----:B------:R-:W-:Y:S01]  /*acb0*/  UMOV UR41, 0x20 ;  /* 0x0000002000297882 */ /* 0x000fe20000000000 */
[----:B------:R-:W-:Y:S01]  /*acc0*/  UMOV UR43, UR59 ;  /* 0x0000003b002b7c82 */ /* 0x000fe20008000000 */
[----:B------:R1:W-:Y:S01]  /*acd0*/  UTMAREDG.4D.ADD [UR24], [UR4] ;  /* 0x00000018040073b6 */ /* 0x0003e20008018000 */
[----:B------:R-:W-:Y:S01]  /*ace0*/  UMOV UR44, UR60 ;  /* 0x0000003c002c7c82 */ /* 0x000fe20008000000 */
[----:B------:R-:W-:Y:S01]  /*acf0*/  UMOV UR42, UR30 ;  /* 0x0000001e002a7c82 */ /* 0x000fe20008000000 */
[----:B--2---:R-:W-:Y:S01]  /*ad00*/  R2UR UR19, R10 ;  /* 0x000000000a1372ca */ /* 0x004fe200000e0000 */
[----:B------:R-:W-:Y:S01]  /*ad10*/  UIADD3 UR16, UR6, 0x2dc00, URZ ;  /* 0x0002dc0006107890 */ /* 0x000fe2000fffe03f */
[----:B------:R-:W-:-:S02]  /*ad20*/  R2UR UR18, R9 ;  /* 0x00000000091272ca */ /* 0x000fc400000e0000 */
[----:B------:R-:W-:Y:S01]  /*ad30*/  R2UR UR17, R8 ;  /* 0x00000000081172ca */ /* 0x000fe200000e0000 */
[----:B------:R2:W-:Y:S01]  /*ad40*/  UTMAREDG.4D.ADD [UR8], [UR4] ;  /* 0x00000008040073b6 */ /* 0x0005e20008018000 */
[----:B---3--:R-:W-:Y:S01]  /*ad50*/  UIADD3 UR48, UR6, 0x34800, URZ ;  /* 0x0003480006307890 */ /* 0x008fe2000fffe03f */
[----:B------:R-:W-:Y:S01]  /*ad60*/  UMOV UR49, 0x20 ;  /* 0x0000002000317882 */ /* 0x000fe20000000000 */
[----:B------:R-:W-:Y:S01]  /*ad70*/  UMOV UR50, UR39 ;  /* 0x0000002700327c82 */ /* 0x000fe20008000000 */
[----:B-1----:R-:W-:-:S08]  /*ad80*/  UIADD3 UR24, UR6, 0x31800, URZ ;  /* 0x0003180006187890 */ /* 0x002fd0000fffe03f */
[----:B------:R1:W-:Y:S01]  /*ad90*/  UTMAREDG.4D.ADD [UR16], [UR4] ;  /* 0x00000010040073b6 */ /* 0x0003e20008018000 */
[----:B------:R-:W-:Y:S01]  /*ada0*/  UMOV UR25, 0x20 ;  /* 0x0000002000197882 */ /* 0x000fe20000000000 */
[----:B------:R-:W-:Y:S01]  /*adb0*/  UMOV UR27, UR59 ;  /* 0x0000003b001b7c82 */ /* 0x000fe20008000000 */
[----:B------:R-:W-:Y:S01]  /*adc0*/  UMOV UR28, UR60 ;  /* 0x0000003c001c7c82 */ /* 0x000fe20008000000 */
[----:B------:R-:W-:Y:S01]  /*add0*/  UMOV UR26, UR53 ;  /* 0x00000035001a7c82 */ /* 0x000fe20008000000 */
[----:B------:R-:W-:Y:S02]  /*ade0*/  MOV R7, UR28 ;  /* 0x0000001c00077c02 */ /* 0x000fe40008000f00 */
[----:B------:R-:W-:Y:S01]  /*adf0*/  MOV R8, UR27 ;  /* 0x0000001b00087c02 */ /* 0x000fe20008000f00 */
[----:B--2---:R-:W-:Y:S01]  /*ae00*/  UIADD3 UR8, UR6, 0x2e800, URZ ;  /* 0x0002e80006087890 */ /* 0x004fe2000fffe03f */
[----:B------:R-:W-:Y:S01]  /*ae10*/  MOV R9, UR25 ;  /* 0x0000001900097c02 */ /* 0x000fe20008000f00 */
[----:B------:R-:W-:Y:S01]  /*ae20*/  UMOV UR10, UR32 ;  /* 0x00000020000a7c82 */ /* 0x000fe20008000000 */
[----:B------:R-:W-:-:S06]  /*ae30*/  UIADD3 UR32, UR6, 0x30c00, URZ ;  /* 0x00030c0006207890 */ /* 0x000fcc000fffe03f */
[----:B------:R2:W-:Y:S01]  /*ae40*/  UTMAREDG.4D.ADD [UR8], [UR4] ;  /* 0x00000008040073b6 */ /* 0x0005e20008018000 */
[----:B-1----:R-:W-:Y:S01]  /*ae50*/  UIADD3 UR16, UR6, 0x2f400, URZ ;  /* 0x0002f40006107890 */ /* 0x002fe2000fffe03f */
[----:B------:R-:W-:Y:S01]  /*ae60*/  UMOV UR17, 0x20 ;  /* 0x0000002000117882 */ /* 0x000fe20000000000 */
[----:B------:R-:W-:Y:S01]  /*ae70*/  UMOV UR19, UR59 ;  /* 0x0000003b00137c82 */ /* 0x000fe20008000000 */
[----:B------:R-:W-:-:S06]  /*ae80*/  UMOV UR18, UR61 ;  /* 0x0000003d00127c82 */ /* 0x000fcc0008000000 */
[----:B------:R1:W-:Y:S01]  /*ae90*/  UTMAREDG.4D.ADD [UR16], [UR4] ;  /* 0x00000010040073b6 */ /* 0x0003e20008018000 */
[----:B--2---:R-:W-:Y:S01]  /*aea0*/  UIADD3 UR8, UR6, 0x30000, URZ ;  /* 0x0003000006087890 */ /* 0x004fe2000fffe03f */
[----:B------:R-:W-:-:S08]  /*aeb0*/  UMOV UR10, UR55 ;  /* 0x00000037000a7c82 */ /* 0x000fd00008000000 */
[----:B------:R2:W-:Y:S01]  /*aec0*/  UTMAREDG.4D.ADD [UR8], [UR4] ;  /* 0x00000008040073b6 */ /* 0x0005e20008018000 */
[----:B-1----:R-:W-:Y:S01]  /*aed0*/  UIADD3 UR16, UR6, 0x32400, URZ ;  /* 0x0003240006107890 */ /* 0x002fe2000fffe03f */
[----:B------:R-:W-:Y:S01]  /*aee0*/  UMOV UR18, UR47 ;  /* 0x0000002f00127c82 */ /* 0x000fe20008000000 */
[----:B------:R1:W-:Y:S01]  /*aef0*/  UTMAREDG.4D.ADD [UR32], [UR4] ;  /* 0x00000020040073b6 */ /* 0x0003e20008018000 */
[----:B------:R3:W-:Y:S01]  /*af00*/  UTMAREDG.4D.ADD [UR24], [UR4] ;  /* 0x00000018040073b6 */ /* 0x0007e20008018000 */
[----:B--2---:R-:W-:Y:S01]  /*af10*/  UIADD3 UR8, UR6, 0x33000, URZ ;  /* 0x0003300006087890 */ /* 0x004fe2000fffe03f */
[----:B------:R-:W-:-:S04]  /*af20*/  UMOV UR10, UR46 ;  /* 0x0000002e000a7c82 */ /* 0x000fc80008000000 */
[----:B------:R2:W-:Y:S01]  /*af30*/  UTMAREDG.4D.ADD [UR16], [UR4] ;  /* 0x00000010040073b6 */ /* 0x0005e20008018000 */
[----:B-1----:R-:W-:Y:S01]  /*af40*/  UIADD3 UR32, UR6, 0x35400, URZ ;  /* 0x0003540006207890 */ /* 0x002fe2000fffe03f */
[----:B------:R-:W-:Y:S02]  /*af50*/  UMOV UR34, UR38 ;  /* 0x0000002600227c82 */ /* 0x000fe40008000000 */
[----:B------:R1:W-:Y:S01]  /*af60*/  UTMAREDG.4D.ADD [UR8], [UR4] ;  /* 0x00000008040073b6 */ /* 0x0003e20008018000 */
[----:B---3--:R-:W-:Y:S01]  /*af70*/  UIADD3 UR24, UR6, 0x33c00, URZ ;  /* 0x00033c0006187890 */ /* 0x008fe2000fffe03f */
[----:B------:R-:W-:Y:S01]  /*af80*/  UMOV UR26, UR45 ;  /* 0x0000002d001a7c82 */ /* 0x000fe20008000000 */
[----:B--2---:R-:W-:-:S07]  /*af90*/  UIADD3 UR16, UR6, 0x37800, URZ ;  /* 0x0003780006107890 */ /* 0x004fce000fffe03f */
[----:B------:R2:W-:Y:S01]  /*afa0*/  UTMAREDG.4D.ADD [UR24], [UR4] ;  /* 0x00000018040073b6 */ /* 0x0005e20008018000 */
[----:B------:R-:W-:Y:S01]  /*afb0*/  UMOV UR18, UR31 ;  /* 0x0000001f00127c82 */ /* 0x000fe20008000000 */
[----:B------:R-:W-:Y:S01]  /*afc0*/  R2UR UR31, R2 ;  /* 0x00000000021f72ca */ /* 0x000fe200000e0000 */
[----:B-1----:R-:W-:Y:S01]  /*afd0*/  UIADD3 UR8, UR6, 0x2d400, URZ ;  /* 0x0002d40006087890 */ /* 0x002fe2000fffe03f */
[----:B------:R1:W-:Y:S01]  /*afe0*/  UTMAREDG.4D.ADD [UR48], [UR4] ;  /* 0x00000030040073b6 */ /* 0x0003e20008018000 */
[----:B------:R-:W-:Y:S01]  /*aff0*/  UIADD3 UR10, UR58, 0x8, URZ ;  /* 0x000000083a0a7890 */ /* 0x000fe2000fffe03f */
[----:B------:R-:W-:Y:S01]  /*b000*/  UMOV UR9, 0x40 ;  /* 0x0000004000097882 */ /* 0x000fe20000000000 */
[----:B------:R3:W-:Y:S01]  /*b010*/  UTMAREDG.4D.ADD [UR32], [UR4] ;  /* 0x00000020040073b6 */ /* 0x0007e20008018000 */
[----:B--2---:R-:W-:Y:S01]  /*b020*/  R2UR UR28, R7 ;  /* 0x00000000071c72ca */ /* 0x004fe200000e0000 */
[----:B------:R-:W-:Y:S01]  /*b030*/  UIADD3 UR24, UR6, 0x36000, URZ ;  /* 0x0003600006187890 */ /* 0x000fe2000fffe03f */
[----:B------:R-:W-:Y:S01]  /*b040*/  R2UR UR27, R8 ;  /* 0x00000000081b72ca */ /* 0x000fe200000e0000 */
[----:B------:R-:W-:Y:S01]  /*b050*/  UMOV UR26, UR37 ;  /* 0x00000025001a7c82 */ /* 0x000fe20008000000 */
[----:B------:R-:W-:Y:S01]  /*b060*/  R2UR UR25, R9 ;  /* 0x00000000091972ca */ /* 0x000fe200000e0000 */
[----:B-1----:R-:W-:-:S02]  /*b070*/  UIADD3 UR48, UR6, 0x2e000, URZ ;  /* 0x0002e00006307890 */ /* 0x002fc4000fffe03f */
[----:B------:R-:W-:Y:S01]  /*b080*/  UIADD3 UR50, UR58, 0x10, URZ ;  /* 0x000000103a327890 */ /* 0x000fe2000fffe03f */
[----:B------:R-:W-:Y:S01]  /*b090*/  UMOV UR49, 0x40 ;  /* 0x0000004000317882 */ /* 0x000fe20000000000 */
[----:B---3--:R-:W-:-:S08]  /*b0a0*/  UIADD3 UR32, UR6, 0x2ec00, URZ ;  /* 0x0002ec0006207890 */ /* 0x008fd0000fffe03f */
[----:B------:R1:W-:Y:S01]  /*b0b0*/  UTMAREDG.4D.ADD [UR24], [UR4] ;  /* 0x00000018040073b6 */ /* 0x0003e20008018000 */
[----:B------:R-:W-:Y:S01]  /*b0c0*/  UIADD3 UR34, UR58, 0x18, URZ ;  /* 0x000000183a227890 */ /* 0x000fe2000fffe03f */
[----:B------:R-:W-:Y:S01]  /*b0d0*/  UMOV UR33, 0x40 ;  /* 0x0000004000217882 */ /* 0x000fe20000000000 */
[----:B------:R2:W-:Y:S01]  /*b0e0*/  UTMAREDG.4D.ADD [UR40], [UR4] ;  /* 0x00000028040073b6 */ /* 0x0005e20008018000 */
[----:B------:R3:W-:Y:S01]  /*b0f0*/  UTMAREDG.4D.ADD [UR16], [UR4] ;  /* 0x00000010040073b6 */ /* 0x0007e20008018000 */
[----:B-1----:R-:W-:Y:S01]  /*b100*/  UIADD3 UR24, UR6, 0x2f800, URZ ;  /* 0x0002f80006187890 */ /* 0x002fe2000fffe03f */
[----:B------:R-:W-:Y:S01]  /*b110*/  UMOV UR25, 0x40 ;  /* 0x0000004000197882 */ /* 0x000fe20000000000 */
[----:B------:R-:W-:Y:S01]  /*b120*/  UMOV UR27, UR59 ;  /* 0x0000003b001b7c82 */ /* 0x000fe20008000000 */
[----:B------:R-:W-:Y:S01]  /*b130*/  UTMAREDG.4D.ADD [UR56], [UR4] ;  /* 0x00000038040073b6 */ /* 0x000fe20008018000 */
[----:B------:R-:W-:Y:S01]  /*b140*/  UMOV UR28, UR60 ;  /* 0x0000003c001c7c82 */ /* 0x000fe20008000000 */
[----:B------:R-:W-:Y:S01]  /*b150*/  UMOV UR26, UR61 ;  /* 0x0000003d001a7c82 */ /* 0x000fe20008000000 */
[----:B--2---:R-:W-:Y:S01]  /*b160*/  UIADD3 UR40, UR6, 0x31000, URZ ;  /* 0x0003100006287890 */ /* 0x004fe2000fffe03f */
[----:B------:R-:W-:Y:S01]  /*b170*/  UMOV UR41, 0x40 ;  /* 0x0000004000297882 */ /* 0x000fe20000000000 */
[----:B------:R-:W-:Y:S01]  /*b180*/  UMOV UR42, UR54 ;  /* 0x00000036002a7c82 */ /* 0x000fe20008000000 */
[----:B------:R1:W-:Y:S01]  /*b190*/  UTMAREDG.4D.ADD [UR8], [UR4] ;  /* 0x00000008040073b6 */ /* 0x0003e20008018000 */
[----:B---3--:R-:W-:Y:S01]  /*b1a0*/  UIADD3 UR16, UR6, 0x30400, URZ ;  /* 0x0003040006107890 */ /* 0x008fe2000fffe03f */
[----:B------:R-:W-:Y:S01]  /*b1b0*/  UMOV UR17, 0x40 ;  /* 0x0000004000117882 */ /* 0x000fe20000000000 */
[----:B------:R-:W-:Y:S01]  /*b1c0*/  UMOV UR18, UR55 ;  /* 0x0000003700127c82 */ /* 0x000fe20008000000 */
[----:B------:R-:W-:Y:S01]  /*b1d0*/  UTMAREDG.4D.ADD [UR48], [UR4] ;  /* 0x00000030040073b6 */ /* 0x000fe20008018000 */
[----:B------:R2:W-:Y:S01]  /*b1e0*/  UTMAREDG.4D.ADD [UR32], [UR4] ;  /* 0x00000020040073b6 */ /* 0x0005e20008018000 */
[----:B-1----:R-:W-:Y:S01]  /*b1f0*/  UIADD3 UR8, UR6, 0x31c00, URZ ;  /* 0x00031c0006087890 */ /* 0x002fe2000fffe03f */
[----:B------:R-:W-:Y:S01]  /*b200*/  UMOV UR10, UR53 ;  /* 0x00000035000a7c82 */ /* 0x000fe20008000000 */
[----:B------:R1:W-:Y:S02]  /*b210*/  UTMAREDG.4D.ADD [UR24], [UR4] ;  /* 0x00000018040073b6 */ /* 0x0003e40008018000 */
[----:B------:R3:W-:Y:S01]  /*b220*/  UTMAREDG.4D.ADD [UR16], [UR4] ;  /* 0x00000010040073b6 */ /* 0x0007e20008018000 */
[----:B--2---:R-:W-:Y:S01]  /*b230*/  UIADD3 UR32, UR6, 0x32800, URZ ;  /* 0x0003280006207890 */ /* 0x004fe2000fffe03f */
[----:B------:R-:W-:Y:S01]  /*b240*/  UMOV UR34, UR47 ;  /* 0x0000002f00227c82 */ /* 0x000fe20008000000 */
[----:B------:R-:W-:Y:S01]  /*b250*/  UTMAREDG.4D.ADD [UR40], [UR4] ;  /* 0x00000028040073b6 */ /* 0x000fe20008018000 */
[----:B-1----:R-:W-:Y:S01]  /*b260*/  UIADD3 UR24, UR6, 0x33400, URZ ;  /* 0x0003340006187890 */ /* 0x002fe2000fffe03f */
[----:B------:R-:W-:Y:S01]  /*b270*/  UMOV UR26, UR46 ;  /* 0x0000002e001a7c82 */ /* 0x000fe20008000000 */
[----:B------:R1:W-:Y:S01]  /*b280*/  UTMAREDG.4D.ADD [UR8], [UR4] ;  /* 0x00000008040073b6 */ /* 0x0003e20008018000 */
[----:B---3--:R-:W-:Y:S01]  /*b290*/  UIADD3 UR16, UR6, 0x34000, URZ ;  /* 0x0003400006107890 */ /* 0x008fe2000fffe03f */
[----:B------:R-:W-:-:S02]  /*b2a0*/  UMOV UR18, UR45 ;  /* 0x0000002d00127c82 */ /* 0x000fc40008000000 */
[----:B------:R-:W-:Y:S03]  /*b2b0*/  UTMAREDG.4D.ADD [UR32], [UR4] ;  /* 0x00000020040073b6 */ /* 0x000fe60008018000 */
[----:B------:R2:W-:Y:S01]  /*b2c0*/  UTMAREDG.4D.ADD [UR24], [UR4] ;  /* 0x00000018040073b6 */ /* 0x0005e20008018000 */
[----:B-1----:R-:W-:Y:S01]  /*b2d0*/  UIADD3 UR8, UR6, 0x34c00, URZ ;  /* 0x00034c0006087890 */ /* 0x002fe2000fffe03f */
[----:B------:R-:W-:Y:S01]  /*b2e0*/  UMOV UR10, UR39 ;  /* 0x00000027000a7c82 */ /* 0x000fe20008000000 */
[----:B------:R1:W-:Y:S07]  /*b2f0*/  UTMAREDG.4D.ADD [UR16], [UR4] ;  /* 0x00000010040073b6 */ /* 0x0003ee0008018000 */
[----:B------:R3:W-:Y:S01]  /*b300*/  UTMAREDG.4D.ADD [UR8], [UR4] ;  /* 0x00000008040073b6 */ /* 0x0007e20008018000 */
[----:B--2---:R-:W-:Y:S01]  /*b310*/  UIADD3 UR24, UR6, 0x35800, URZ ;  /* 0x0003580006187890 */ /* 0x004fe2000fffe03f */
[----:B------:R-:W-:Y:S01]  /*b320*/  UMOV UR26, UR38 ;  /* 0x00000026001a7c82 */ /* 0x000fe20008000000 */
[----:B-1----:R-:W-:-:S07]  /*b330*/  UIADD3 UR16, UR6, 0x37000, URZ ;  /* 0x0003700006107890 */ /* 0x002fce000fffe03f */
[----:B------:R-:W-:Y:S01]  /*b340*/  UTMAREDG.4D.ADD [UR24], [UR4] ;  /* 0x00000018040073b6 */ /* 0x000fe20008018000 */
[----:B------:R-:W-:Y:S01]  /*b350*/  UMOV UR18, UR30 ;  /* 0x0000001e00127c82 */ /* 0x000fe20008000000 */
[----:B---3--:R-:W-:Y:S01]  /*b360*/  UIADD3 UR8, UR6, 0x36400, URZ ;  /* 0x0003640006087890 */ /* 0x008fe2000fffe03f */
[----:B------:R-:W-:-:S08]  /*b370*/  UMOV UR10, UR37 ;  /* 0x00000025000a7c82 */ /* 0x000fd00008000000 */
[----:B------:R1:W-:Y:S01]  /*b380*/  UTMAREDG.4D.ADD [UR8], [UR4] ;  /* 0x00000008040073b6 */ /* 0x0003e20008018000 */
[----:B------:R2:W-:Y:S01]  /*b390*/  UTMAREDG.4D.ADD [UR16], [UR4] ;  /* 0x00000010040073b6 */ /* 0x0005e20008018000 */
[----:B-1----:R-:W-:Y:S01]  /*b3a0*/  UIADD3 UR8, UR6, 0x37c00, URZ ;  /* 0x00037c0006087890 */ /* 0x002fe2000fffe03f */
[----:B------:R-:W-:-:S08]  /*b3b0*/  UMOV UR10, UR31 ;  /* 0x0000001f000a7c82 */ /* 0x000fd00008000000 */
[----:B------:R2:W-:Y:S02]  /*b3c0*/  UTMAREDG.4D.ADD [UR8], [UR4] ;  /* 0x00000008040073b6 */ /* 0x0005e40008018000 */
[----:B--2---:R0:W-:Y:S02]  /*b3d0*/  UTMACMDFLUSH ;  /* 0x00000000000079b7 */ /* 0x0041e40000000000 */
.L_x_77:
[----:B------:R-:W-:Y:S05]  /*b3e0*/  BSYNC B0 ;  /* 0x0000000000007941 */ /* 0x000fea0003800000 */
.L_x_76:
[----:B------:R-:W-:Y:S01]  /*b3f0*/  R2UR UR4, R5 ;  /* 0x00000000050472ca */ /* 0x000fe200000e0000 */
[----:B------:R-:W-:Y:S01]  /*b400*/  VIADD R0, R0, 0xffffffff ;  /* 0xffffffff00007836 */ /* 0x000fe20000000000 */
[----:B------:R-:W-:Y:S01]  /*b410*/  UIADD3 UR13, UR13, 0x1, URZ ;  /* 0x000000010d0d7890 */ /* 0x000fe2000fffe03f */
[----:B---3--:R-:W-:Y:S01]  /*b420*/  PRMT R2, RZ, 0x7610, R2 ;  /* 0x00007610ff027816 */ /* 0x008fe20000000002 */
[----:B------:R-:W-:Y:S02]  /*b430*/  UIADD3 UR58, UR58, 0x80, URZ ;  /* 0x000000803a3a7890 */ /* 0x000fe4000fffe03f */
[----:B------:R-:W-:Y:S01]  /*b440*/  ISETP.GT.AND P1, PT, R0, 0x1, PT ;  /* 0x000000010000780c */ /* 0x000fe20003f24270 */
[----:B------:R-:W-:-:S04]  /*b450*/  UISETP.NE.AND UP0, UPT, UR13, 0x2, UPT ;  /* 0x000000020d00788c */ /* 0x000fc8000bf05270 */
[----:B------:R-:W-:Y:S02]  /*b460*/  USEL UR13, UR13, URZ, UP0 ;  /* 0x0000003f0d0d7287 */ /* 0x000fe40008000000 */
[----:B------:R-:W-:-:S06]  /*b470*/  UIADD3 UR4, UR4, 0x80, URZ ;  /* 0x0000008004047890 */ /* 0x000fcc000fffe03f */
[----:B------:R-:W-:Y:S01]  /*b480*/  IMAD.U32 R5, RZ, RZ, UR4 ;  /* 0x00000004ff057e24 */ /* 0x000fe2000f8e00ff */
[----:B------:R-:W-:-:S06]  /*b490*/  USEL UR4, URZ, 0x1, UP0 ;  /* 0x000000013f047887 */ /* 0x000fcc0008000000 */
[----:B------:R-:W-:Y:S01]  /*b4a0*/  LOP3.LUT R4, R4, UR4, RZ, 0x3c, !PT ;  /* 0x0000000404047c12 */ /* 0x000fe2000f8e3cff */
[----:B------:R-:W-:Y:S06]  /*b4b0*/  @P1 BRA `(.L_x_78) ;  /* 0xffffffec00141947 */ /* 0x000fec000383ffff */
.L_x_69:
[----:B------:R-:W-:Y:S04]  /*b4c0*/  BSSY B0, `(.L_x_79) ;  /* 0x0000003000007945 */ /* 0x000fe80003800000 */
[----:B------:R-:W-:Y:S05]  /*b4d0*/  @!P0 BRA `(.L_x_80) ;  /* 0x0000000000048947 */ /* 0x000fea0003800000 */
[----:B------:R-:W-:-:S04]  /*b4e0*/  DEPBAR.LE SB0, 0x0 ;  /* 0x000080000000791a */ /* 0x000fc80000000000 */
.L_x_80:
[----:B------:R-:W-:Y:S05]  /*b4f0*/  BSYNC B0 ;  /* 0x0000000000007941 */ /* 0x000fea0003800000 */
.L_x_79:
[----:B------:R-:W-:-:S04]  /*b500*/  ULOP3.LUT UR29, UR29, 0x1, URZ, 0xfc, !UPT ;  /* 0x000000011d1d7892 */ /* 0x000fc8000f8efc3f */
[----:B------:R-:W-:-:S06]  /*b510*/  UISETP.NE.AND UP0, UPT, UR29, 0x3, UPT ;  /* 0x000000031d00788c */ /* 0x000fcc000bf05270 */
[----:B------:R-:W-:-:S13]  /*b520*/  PLOP3.LUT P0, PT, PT, PT, UP0, 0x80, 0x0 ;  /* 0x000000000000781c */ /* 0x000fda0003f0f008 */
[----:B------:R-:W-:Y:S05]  /*b530*/  @!P0 BRA `(.L_x_81) ;  /* 0x0000000000048947 */ /* 0x000fea0003800000 */
[----:B------:R-:W-:Y:S01]  /*b540*/  BPT.TRAP 0x1 ;  /* 0x000000040000795c */ /* 0x000fe20000300000 */
.L_x_81:
[----:B------:R-:W-:Y:S02]  /*b550*/  UMOV UR4, 0x400 ;  /* 0x0000040000047882 */ /* 0x000fe40000000000 */
[----:B------:R-:W-:-:S04]  /*b560*/  ULEA UR4, UR15, UR4, 0x18 ;  /* 0x000000040f047291 */ /* 0x000fc8000f8ec03f */
[----:B------:R-:W-:-:S04]  /*b570*/  ULEA UR14, UR14, UR4, 0x3 ;  /* 0x000000040e0e7291 */ /* 0x000fc8000f8e183f */
[----:B------:R-:W-:-:S04]  /*b580*/  UIADD3 UR14, UR14, 0x44890, URZ ;  /* 0x000448900e0e7890 */ /* 0x000fc8000fffe03f */
[----:B------:R-:W-:-:S09]  /*b590*/  UPRMT UR14, UR15, 0x654, UR14 ;  /* 0x000006540f0e7896 */ /* 0x000fd2000800000e */
[----:B------:R-:W-:Y:S01]  /*b5a0*/  SYNCS.ARRIVE.TRANS64.RED.A1T0 RZ, [UR14], RZ ;  /* 0x000000ffffff79a7 */ /* 0x000fe2000810040e */
[----:B------:R-:W-:Y:S05]  /*b5b0*/  EXIT ;  /* 0x000000000000794d */ /* 0x000fea0003800000 */
.L_x_68:
[----:B------:R-:W1:Y:S01]  /*b5c0*/  S2UR UR11, SR_CTAID.X ;  /* 0x00000000000b79c3 */ /* 0x000e620000002500 */
[----:B------:R-:W-:Y:S01]  /*b5d0*/  ELECT P3, URZ, PT ;  /* 0x00000000003f782f */ /* 0x000fe20003860000 */
[----:B------:R-:W-:Y:S01]  /*b5e0*/  BSSY B0, `(.L_x_82) ;  /* 0x0000035000007945 */ /* 0x000fe20003800000 */
[----:B------:R-:W-:Y:S02]  /*b5f0*/  IMAD.MOV.U32 R2, RZ, RZ, RZ ;  /* 0x000000ffff027224 */ /* 0x000fe400078e00ff */
[----:B------:R-:W-:-:S03]  /*b600*/  IMAD.MOV.U32 R4, RZ, RZ, RZ ;  /* 0x000000ffff047224 */ /* 0x000fc600078e00ff */
[----:B------:R-:W2:Y:S08]  /*b610*/  S2UR UR36, SR_CTAID.Y ;  /* 0x00000000002479c3 */ /* 0x000eb00000002600 */
[----:B------:R-:W3:Y:S01]  /*b620*/  S2UR UR37, SR_CTAID.Z ;  /* 0x00000000002579c3 */ /* 0x000ee20000002700 */
[----:B-1----:R-:W-:Y:S01]  /*b630*/  USHF.L.U32 UR11, UR11, 0x7, URZ ;  /* 0x000000070b0b7899 */ /* 0x002fe2000800063f */
[----:B------:R-:W-:Y:S11]  /*b640*/  @!P3 BRA `(.L_x_83) ;  /* 0x0000000000b8b947 */ /* 0x000ff60003800000 */
[----:B------:R-:W1:Y:S01]  /*b650*/  S2R R4, SR_CgaCtaId ;  /* 0x0000000000047919 */ /* 0x000e620000008800 */
[----:B------:R-:W-:Y:S01]  /*b660*/  MOV R3, 0x400 ;  /* 0x0000040000037802 */ /* 0x000fe20000000f00 */
[----:B------:R-:W-:-:S03]  /*b670*/  IMAD.MOV.U32 R5, RZ, RZ, 0x1 ;  /* 0x00000001ff057424 */ /* 0x000fc600078e00ff */
[----:B-1----:R-:W-:Y:S02]  /*b680*/  LEA R4, R4, R3, 0x18 ;  /* 0x0000000304047211 */ /* 0x002fe400078ec0ff */
[----:B------:R-:W-:-:S04]  /*b690*/  SHF.L.U32 R3, R5, 0x1f, RZ ;  /* 0x0000001f05037819 */ /* 0x000fc800000006ff */
[----:B------:R-:W1:Y:S02]  /*b6a0*/  SYNCS.PHASECHK.TRANS64.TRYWAIT P0, [R4+URZ+0x44860], R3 ;  /* 0x04486003040075a7 */ /* 0x000e64000800017f */
[----:B-1----:R-:W-:Y:S05]  /*b6b0*/  @!P0 BRA `(.L_x_84) ;  /* 0x0000002400048947 */ /* 0x002fea0003800000 */
.L_x_140:
[----:B------:R-:W-:Y:S01]  /*b6c0*/  ULOP3.LUT UR4, UR30, 0x2, URZ, 0xfc, !UPT ;  /* 0x000000021e047892 */ /* 0x000fe2000f8efc3f */
[----:B-1----:R-:W-:-:S03]  /*b6d0*/  @P2 IMAD.MOV.U32 R3, RZ, RZ, 0x3000 ;  /* 0x00003000ff032424 */ /* 0x002fc600078e00ff */
[----:B------:R-:W-:Y:S01]  /*b6e0*/  UPRMT UR4, UR4, 0x9910, URZ ;  /* 0x0000991004047896 */ /* 0x000fe2000800003f */
[----:B------:R1:W-:Y:S03]  /*b6f0*/  @P2 SYNCS.ARRIVE.TRANS64 RZ, [R4+URZ+0x44840], R3 ;  /* 0x0448400304ff29a7 */ /* 0x0003e6000800003f */
[----:B------:R-:W-:-:S06]  /*b700*/  UISETP.NE.AND UP0, UPT, UR4, 0x2, UPT ;  /* 0x000000020400788c */ /* 0x000fcc000bf05270 */
[----:B------:R-:W-:-:S13]  /*b710*/  PLOP3.LUT P0, PT, PT, PT, UP0, 0x80, 0x0 ;  /* 0x000000000000781c */ /* 0x000fda0003f0f008 */
[----:B-1----:R-:W-:Y:S05]  /*b720*/  @P0 BRA `(.L_x_85) ;  /* 0x0000000000040947 */ /* 0x002fea0003800000 */
[----:B--23--:R-:W-:Y:S01]  /*b730*/  BPT.TRAP 0x1 ;  /* 0x000000040000795c */ /* 0x00cfe20000300000 */
.L_x_85:
[----:B------:R-:W-:-:S04]  /*b740*/  LOP3.LUT P0, RZ, R0, 0x1f, RZ, 0xc0, !PT ;  /* 0x0000001f00ff7812 */ /* 0x000fc8000780c0ff */
[----:B------:R-:W-:-:S13]  /*b750*/  PLOP3.LUT P0, PT, P0, P2, PT, 0x2a, 0x0 ;  /* 0x000000000000781c */ /* 0x000fda0000704572 */
[----:B------:R-:W-:Y:S05]  /*b760*/  @P0 BRA `(.L_x_86) ;  /* 0x0000000000040947 */ /* 0x000fea0003800000 */
[----:B--23--:R-:W-:Y:S01]  /*b770*/  BPT.TRAP 0x1 ;  /* 0x000000040000795c */ /* 0x00cfe20000300000 */
.L_x_86:
[----:B------:R-:W-:Y:S01]  /*b780*/  R2UR UR8, R4 ;  /* 0x00000000040872ca */ /* 0x000fe200000e0000 */
[----:B------:R-:W-:Y:S01]  /*b790*/  ULDC.64 UR4, c[0x0][0x198] ;  /* 0x0000660000047ab9 */ /* 0x000fe20000000a00 */
[----:B------:R-:W-:Y:S01]  /*b7a0*/  UMOV UR6, 0x0 ;  /* 0x0000000000067882 */ /* 0x000fe20000000000 */
[----:B------:R-:W-:Y:S01]  /*b7b0*/  UIADD3 UR4, UP0, UR4, 0x1f0, URZ ;  /* 0x000001f004047890 */ /* 0x000fe2000ff1e03f */
[----:B------:R-:W-:Y:S01]  /*b7c0*/  IMAD.MOV.U32 R4, RZ, RZ, 0x1 ;  /* 0x00000001ff047424 */ /* 0x000fe200078e00ff */
[----:B------:R-:W-:Y:S01]  /*b7d0*/  UMOV UR7, 0x10000000 ;  /* 0x1000000000077882 */ /* 0x000fe20000000000 */
[----:B------:R-:W-:Y:S01]  /*b7e0*/  UMOV UR10, URZ ;  /* 0x0000003f000a7c82 */ /* 0x000fe20008000000 */
[----:B------:R-:W-:Y:S01]  /*b7f0*/  UIADD3.X UR5, URZ, UR5, URZ, UP0, !UPT ;  /* 0x000000053f057290 */ /* 0x000fe200087fe43f */
[----:B--2---:R-:W-:Y:S01]  /*b800*/  UMOV UR12, UR36 ;  /* 0x00000024000c7c82 */ /* 0x004fe20008000000 */
[----:B---3--:R-:W-:Y:S01]  /*b810*/  UMOV UR13, UR37 ;  /* 0x00000025000d7c82 */ /* 0x008fe20008000000 */
[----:B------:R-:W-:Y:S01]  /*b820*/  UMOV UR26, 0x20 ;  /* 0x00000020001a7882 */ /* 0x000fe20000000000 */
[----:B------:R-:W-:-:S02]  /*b830*/  UMOV UR27, UR11 ;  /* 0x0000000b001b7c82 */ /* 0x000fc40008000000 */
[----:B------:R-:W-:Y:S02]  /*b840*/  UIADD3 UR9, UR8, 0x44840, URZ ;  /* 0x0004484008097890 */ /* 0x000fe4000fffe03f */
[----:B------:R-:W-:Y:S02]  /*b850*/  UIADD3 UR24, UR8, 0x1000, URZ ;  /* 0x0000100008187890 */ /* 0x000fe4000fffe03f */
[----:B------:R-:W-:Y:S01]  /*b860*/  UIADD3 UR16, UR8, 0x2000, URZ ;  /* 0x0000200008107890 */ /* 0x000fe2000fffe03f */
[----:B------:R-:W-:Y:S01]  /*b870*/  UMOV UR28, UR36 ;  /* 0x00000024001c7c82 */ /* 0x000fe20008000000 */
[----:B------:R-:W-:Y:S01]  /*b880*/  UMOV UR29, UR37 ;  /* 0x00000025001d7c82 */ /* 0x000fe20008000000 */
[----:B------:R-:W-:Y:S01]  /*b890*/  UMOV UR25, UR9 ;  /* 0x0000000900197c82 */ /* 0x000fe20008000000 */
[----:B------:R-:W-:Y:S01]  /*b8a0*/  UMOV UR18, 0x40 ;  /* 0x0000004000127882 */ /* 0x000fe20000000000 */
[----:B------:R-:W-:Y:S01]  /*b8b0*/  UMOV UR19, UR11 ;  /* 0x0000000b00137c82 */ /* 0x000fe20008000000 */
[----:B------:R-:W-:Y:S01]  /*b8c0*/  UMOV UR20, UR36 ;  /* 0x0000002400147c82 */ /* 0x000fe20008000000 */
[----:B------:R-:W-:Y:S01]  /*b8d0*/  UMOV UR21, UR37 ;  /* 0x0000002500157c82 */ /* 0x000fe20008000000 */
[----:B------:R-:W-:Y:S01]  /*b8e0*/  UMOV UR17, UR9 ;  /* 0x0000000900117c82 */ /* 0x000fe20008000000 */
[----:B------:R1:W-:Y:S01]  /*b8f0*/  UTMALDG.4D [UR8], [UR4], desc[UR6] ;  /* 0x00000608040075b4 */ /* 0x0003e20008019000 */
[----:B------:R1:W-:Y:S01]  /*b900*/  UTMALDG.4D [UR24], [UR4], desc[UR6] ;  /* 0x00000618040075b4 */ /* 0x0003e20008019000 */
[----:B------:R1:W-:Y:S02]  /*b910*/  UTMALDG.4D [UR16], [UR4], desc[UR6] ;  /* 0x00000610040075b4 */ /* 0x0003e40008019000 */
[----:B-1----:R-:W-:Y:S01]  /*b920*/  NOP ;  /* 0x0000000000007918 */ /* 0x002fe20000000000 */
.L_x_83:
[----:B--23--:R-:W-:Y:S05]  /*b930*/  BSYNC B0 ;  /* 0x0000000000007941 */ /* 0x00cfea0003800000 */
.L_x_82:
[----:B------:R-:W1:Y:S01]  /*b940*/  LDC R3, c[0x0][0x288] ;  /* 0x0000a200ff037b82 */ /* 0x000e620000000800 */
[----:B------:R-:W-:Y:S01]  /*b950*/  BSSY B0, `(.L_x_87) ;  /* 0x0000039000007945 */ /* 0x000fe20003800000 */
[----:B-1----:R-:W-:-:S13]  /*b960*/  ISETP.GT.AND P4, PT, R3, RZ, P3 ;  /* 0x000000ff0300720c */ /* 0x002fda0001f84270 */
[----:B------:R-:W-:Y:S05]  /*b970*/  @!P4 BRA `(.L_x_88) ;  /* 0x0000000000d8c947 */ /* 0x000fea0003800000 */
[----:B------:R-:W1:Y:S01]  /*b980*/  S2R R5, SR_CgaCtaId ;  /* 0x0000000000057919 */ /* 0x000e620000008800 */
[----:B------:R-:W-:-:S04]  /*b990*/  MOV R2, 0x400 ;  /* 0x0000040000027802 */ /* 0x000fc80000000f00 */
[----:B-1----:R-:W-:Y:S01]  /*b9a0*/  LEA R5, R5, R2, 0x18 ;  /* 0x0000000205057211 */ /* 0x002fe200078ec0ff */
[----:B------:R-:W-:-:S05]  /*b9b0*/  IMAD.MOV.U32 R2, RZ, RZ, 0x1 ;  /* 0x00000001ff027424 */ /* 0x000fca00078e00ff */
[----:B------:R-:W-:-:S04]  /*b9c0*/  SHF.L.U32 R2, R2, 0x1f, RZ ;  /* 0x0000001f02027819 */ /* 0x000fc800000006ff */
[----:B------:R-:W1:Y:S02]  /*b9d0*/  SYNCS.PHASECHK.TRANS64.TRYWAIT P0, [R5+URZ+0x44820], R2 ;  /* 0x04482002050075a7 */ /* 0x000e64000800017f */
[----:B-1----:R-:W-:Y:S05]  /*b9e0*/  @!P0 BRA `(.L_x_89) ;  /* 0x00000020004c8947 */ /* 0x002fea0003800000 */
.L_x_141:
[----:B------:R-:W-:Y:S01]  /*b9f0*/  ULOP3.LUT UR4, UR30, 0x2, URZ, 0xfc, !UPT ;  /* 0x000000021e047892 */ /* 0x000fe2000f8efc3f */
[----:B-1----:R-:W-:-:S03]  /*ba00*/  @P2 IMAD.MOV.U32 R2, RZ, RZ, 0x6200 ;  /* 0x00006200ff022424 */ /* 0x002fc600078e00ff */
[----:B------:R-:W-:Y:S01]  /*ba10*/  UPRMT UR4, UR4, 0x9910, URZ ;  /* 0x0000991004047896 */ /* 0x000fe2000800003f */
[----:B------:R1:W-:Y:S03]  /*ba20*/  @P2 SYNCS.ARRIVE.TRANS64 RZ, [R5+URZ+0x44800], R2 ;  /* 0x0448000205ff29a7 */ /* 0x0003e6000800003f */
[----:B------:R-:W-:-:S06]  /*ba30*/  UISETP.NE.AND UP0, UPT, UR4, 0x2, UPT ;  /* 0x000000020400788c */ /* 0x000fcc000bf05270 */
[----:B------:R-:W-:-:S13]  /*ba40*/  PLOP3.LUT P0, PT, PT, PT, UP0, 0x80, 0x0 ;  /* 0x000000000000781c */ /* 0x000fda0003f0f008 */
[----:B-1----:R-:W-:Y:S05]  /*ba50*/  @P0 BRA `(.L_x_90) ;  /* 0x0000000000040947 */ /* 0x002fea0003800000 */
[----:B------:R-:W-:Y:S01]  /*ba60*/  BPT.TRAP 0x1 ;  /* 0x000000040000795c */ /* 0x000fe20000300000 */
.L_x_90:
[----:B------:R-:W-:-:S04]  /*ba70*/  LOP3.LUT P0, RZ, R0, 0x1f, RZ, 0xc0, !PT ;  /* 0x0000001f00ff7812 */ /* 0x000fc8000780c0ff */
[----:B------:R-:W-:-:S13]  /*ba80*/  PLOP3.LUT P0, PT, P0, P2, PT, 0x2a, 0x0 ;  /* 0x000000000000781c */ /* 0x000fda0000704572 */
[----:B------:R-:W-:Y:S05]  /*ba90*/  @P0 BRA `(.L_x_91) ;  /* 0x0000000000040947 */ /* 0x000fea0003800000 */
[----:B------:R-:W-:Y:S01]  /*baa0*/  BPT.TRAP 0x1 ;  /* 0x000000040000795c */ /* 0x000fe20000300000 */
.L_x_91:
[----:B------:R-:W-:Y:S01]  /*bab0*/  R2UR UR40, R5 ;  /* 0x00000000052872ca */ /* 0x000fe200000e0000 */
[----:B------:R-:W-:Y:S01]  /*bac0*/  ULDC.64 UR6, c[0x0][0x198] ;  /* 0x0000660000067ab9 */ /* 0x000fe20000000a00 */
[----:B------:R-:W-:Y:S01]  /*bad0*/  UMOV UR19, URZ ;  /* 0x0000003f00137c82 */ /* 0x000fe20008000000 */
[----:B------:R-:W-:Y:S01]  /*bae0*/  UIADD3 UR4, UP0, UR6, 0xf0, URZ ;  /* 0x000000f006047890 */ /* 0x000fe2000ff1e03f */
[----:B------:R-:W-:Y:S01]  /*baf0*/  IMAD.MOV.U32 R2, RZ, RZ, 0x1 ;  /* 0x00000001ff027424 */ /* 0x000fe200078e00ff */
[----:B------:R-:W-:Y:S02]  /*bb00*/  UIADD3 UR6, UP1, UR6, 0x4f0, URZ ;  /* 0x000004f006067890 */ /* 0x000fe4000ff3e03f */
[----:B------:R-:W-:Y:S02]  /*bb10*/  UIADD3.X UR5, URZ, UR7, URZ, UP0, !UPT ;  /* 0x000000073f057290 */ /* 0x000fe400087fe43f */
[----:B------:R-:W-:Y:S01]  /*bb20*/  UIADD3.X UR7, URZ, UR7, URZ, UP1, !UPT ;  /* 0x000000073f077290 */ /* 0x000fe20008ffe43f */
[----:B------:R-:W-:Y:S01]  /*bb30*/  UMOV UR8, 0x0 ;  /* 0x0000000000087882 */ /* 0x000fe20000000000 */
[----:B------:R-:W-:-:S02]  /*bb40*/  UMOV UR9, 0x10000000 ;  /* 0x1000000000097882 */ /* 0x000fc40000000000 */
[----:B------:R-:W-:Y:S02]  /*bb50*/  UIADD3 UR16, UR40, 0x14000, URZ ;  /* 0x0001400028107890 */ /* 0x000fe4000fffe03f */
[----:B------:R-:W-:Y:S02]  /*bb60*/  UIADD3 UR17, UR40, 0x44800, URZ ;  /* 0x0004480028117890 */ /* 0x000fe4000fffe03f */
[----:B------:R-:W-:Y:S02]  /*bb70*/  UIADD3 UR32, UR40, 0x16000, URZ ;  /* 0x0001600028207890 */ /* 0x000fe4000fffe03f */
[----:B------:R-:W-:Y:S02]  /*bb80*/  UIADD3 UR24, UR40, 0x18000, URZ ;  /* 0x0001800028187890 */ /* 0x000fe4000fffe03f */
[----:B------:R-:W-:Y:S01]  /*bb90*/  UIADD3 UR40, UR40, 0x44000, URZ ;  /* 0x0004400028287890 */ /* 0x000fe2000fffe03f */
[----:B------:R-:W-:Y:S01]  /*bba0*/  UMOV UR18, URZ ;  /* 0x0000003f00127c82 */ /* 0x000fe20008000000 */
[----:B------:R-:W-:Y:S01]  /*bbb0*/  UMOV UR20, UR36 ;  /* 0x0000002400147c82 */ /* 0x000fe20008000000 */
[----:B------:R-:W-:Y:S01]  /*bbc0*/  UMOV UR21, UR37 ;  /* 0x0000002500157c82 */ /* 0x000fe20008000000 */
[----:B------:R-:W-:Y:S01]  /*bbd0*/  UMOV UR34, 0x20 ;  /* 0x0000002000227882 */ /* 0x000fe20000000000 */
        /* <DEDUP_REMOVED lines=8> */
[----:B------:R-:W-:Y:S01]  /*bc60*/  UMOV UR42, URZ ;  /* 0x0000003f002a7c82 */ /* 0x000fe20008000000 */
[----:B------:R-:W-:Y:S01]  /*bc70*/  UMOV UR43, UR36 ;  /* 0x00000024002b7c82 */ /* 0x000fe20008000000 */
[----:B------:R-:W-:Y:S01]  /*bc80*/  UMOV UR44, UR37 ;  /* 0x00000025002c7c82 */ /* 0x000fe20008000000 */
[----:B------:R-:W-:Y:S01]  /*bc90*/  UMOV UR41, UR17 ;  /* 0x0000001100297c82 */ /* 0x000fe20008000000 */
[----:B------:R1:W-:Y:S01]  /*bca0*/  UTMALDG.4D [UR32], [UR4], desc[UR8] ;  /* 0x00000820040075b4 */ /* 0x0003e20008019000 */
[----:B------:R1:W-:Y:S01]  /*bcb0*/  UTMALDG.4D [UR24], [UR4], desc[UR8] ;  /* 0x00000818040075b4 */ /* 0x0003e20008019000 */
[----:B------:R1:W-:Y:S02]  /*bcc0*/  UTMALDG.3D [UR40], [UR6], desc[UR8] ;  /* 0x00000828060075b4 */ /* 0x0003e40008011000 */
[----:B-1----:R-:W-:Y:S01]  /*bcd0*/  NOP ;  /* 0x0000000000007918 */ /* 0x002fe20000000000 */
.L_x_88:
[----:B------:R-:W-:Y:S05]  /*bce0*/  BSYNC B0 ;  /* 0x0000000000007941 */ /* 0x000fea0003800000 */
.L_x_87:
[----:B------:R-:W-:Y:S01]  /*bcf0*/  BSSY B0, `(.L_x_92) ;  /* 0x0000036000007945 */ /* 0x000fe20003800000 */
[----:B------:R-:W-:-:S03]  /*bd00*/  IMAD.MOV.U32 R8, RZ, RZ, RZ ;  /* 0x000000ffff087224 */ /* 0x000fc600078e00ff */
[----:B------:R-:W-:Y:S05]  /*bd10*/  @!P3 BRA `(.L_x_93) ;  /* 0x0000000000ccb947 */ /* 0x000fea0003800000 */
[----:B------:R-:W1:Y:S01]  /*bd20*/  S2R R6, SR_CgaCtaId ;  /* 0x0000000000067919 */ /* 0x000e620000008800 */
[----:B------:R-:W-:-:S04]  /*bd30*/  MOV R5, 0x400 ;  /* 0x0000040000057802 */ /* 0x000fc80000000f00 */
[----:B-1----:R-:W-:Y:S01]  /*bd40*/  LEA R7, R6, R5, 0x18 ;  /* 0x0000000506077211 */ /* 0x002fe200078ec0ff */
[----:B------:R-:W-:-:S04]  /*bd50*/  IMAD.MOV.U32 R6, RZ, RZ, 0x1 ;  /* 0x00000001ff067424 */ /* 0x000fc800078e00ff */
[----:B------:R-:W-:Y:S01]  /*bd60*/  IMAD R5, R4, 0x8, R7 ;  /* 0x0000000804057824 */ /* 0x000fe200078e0207 */
[----:B------:R-:W-:-:S04]  /*bd70*/  SHF.L.U32 R6, R6, 0x1f, RZ ;  /* 0x0000001f06067819 */ /* 0x000fc800000006ff */
[----:B------:R-:W1:Y:S02]  /*bd80*/  SYNCS.PHASECHK.TRANS64.TRYWAIT P0, [R5+URZ+0x44860], R6 ;  /* 0x04486006050075a7 */ /* 0x000e64000800017f */
[----:B-1----:R-:W-:Y:S05]  /*bd90*/  @!P0 BRA `(.L_x_94) ;  /* 0x0000001c00748947 */ /* 0x002fea0003800000 */
.L_x_142:
        /* <DEDUP_REMOVED lines=8> */
.L_x_95:
[----:B------:R-:W-:-:S04]  /*be20*/  LOP3.LUT P0, RZ, R0, 0x1f, RZ, 0xc0, !PT ;  /* 0x0000001f00ff7812 */ /* 0x000fc8000780c0ff */
[----:B------:R-:W-:-:S13]  /*be30*/  PLOP3.LUT P0, PT, P0, P2, PT, 0x2a, 0x0 ;  /* 0x000000000000781c */ /* 0x000fda0000704572 */
[----:B------:R-:W-:Y:S05]  /*be40*/  @P0 BRA `(.L_x_96) ;  /* 0x0000000000040947 */ /* 0x000fea0003800000 */
[----:B------:R-:W-:Y:S01]  /*be50*/  BPT.TRAP 0x1 ;  /* 0x000000040000795c */ /* 0x000fe20000300000 */
.L_x_96:
[----:B------:R-:W-:Y:S01]  /*be60*/  R2UR UR5, R7 ;  /* 0x00000000070572ca */ /* 0x000fe200000e0000 */
[----:B------:R-:W-:Y:S01]  /*be70*/  ULDC.64 UR8, c[0x0][0x198] ;  /* 0x0000660000087ab9 */ /* 0x000fe20000000a00 */
[C---:B------:R-:W-:Y:S01]  /*be80*/  R2UR UR24, R4.reuse ;  /* 0x00000000041872ca */ /* 0x040fe200000e0000 */
[----:B------:R-:W-:Y:S01]  /*be90*/  UIADD3 UR4, UP0, UR8, 0x2f0, URZ ;  /* 0x000002f008047890 */ /* 0x000fe2000ff1e03f */
[----:B------:R-:W-:Y:S01]  /*bea0*/  R2UR UR25, R5 ;  /* 0x00000000051972ca */ /* 0x000fe200000e0000 */
[----:B------:R-:W-:Y:S01]  /*beb0*/  UMOV UR6, 0x0 ;  /* 0x0000000000067882 */ /* 0x000fe20000000000 */
[----:B------:R-:W-:Y:S01]  /*bec0*/  UMOV UR7, 0x10000000 ;  /* 0x1000000000077882 */ /* 0x000fe20000000000 */
[----:B------:R-:W-:Y:S01]  /*bed0*/  UMOV UR26, URZ ;  /* 0x0000003f001a7c82 */ /* 0x000fe20008000000 */
[----:B------:R-:W-:Y:S01]  /*bee0*/  UMOV UR27, UR11 ;  /* 0x0000000b001b7c82 */ /* 0x000fe20008000000 */
[----:B------:R-:W-:Y:S01]  /*bef0*/  UMOV UR28, UR36 ;  /* 0x00000024001c7c82 */ /* 0x000fe20008000000 */
[----:B------:R-:W-:Y:S01]  /*bf00*/  UMOV UR29, UR37 ;  /* 0x00000025001d7c82 */ /* 0x000fe20008000000 */
[----:B------:R-:W-:Y:S01]  /*bf10*/  UMOV UR18, 0x20 ;  /* 0x0000002000127882 */ /* 0x000fe20000000000 */
[----:B------:R-:W-:Y:S01]  /*bf20*/  UMOV UR19, UR11 ;  /* 0x0000000b00137c82 */ /* 0x000fe20008000000 */
[----:B------:R-:W-:Y:S01]  /*bf30*/  UMOV UR20, UR36 ;  /* 0x0000002400147c82 */ /* 0x000fe20008000000 */
[----:B------:R-:W-:Y:S01]  /*bf40*/  UMOV UR21, UR37 ;  /* 0x0000002500157c82 */ /* 0x000fe20008000000 */
[----:B------:R-:W-:Y:S01]  /*bf50*/  UIMAD UR24, UR24, 0x3000, UR5 ;  /* 0x00003000181878a4 */ /* 0x000fe2000f8e0205 */
[----:B------:R-:W-:Y:S01]  /*bf60*/  VIADD R4, R4, 0x1 ;  /* 0x0000000104047836 */ /* 0x000fe20000000000 */
[----:B------:R-:W-:Y:S01]  /*bf70*/  UIADD3 UR25, UR25, 0x44840, URZ ;  /* 0x0004484019197890 */ /* 0x000fe2000fffe03f */
[----:B------:R-:W-:Y:S01]  /*bf80*/  IMAD.MOV.U32 R8, RZ, RZ, 0x40 ;  /* 0x00000040ff087424 */ /* 0x000fe200078e00ff */
[----:B------:R-:W-:-:S02]  /*bf90*/  UIADD3.X UR5, URZ, UR9, URZ, UP0, !UPT ;  /* 0x000000093f057290 */ /* 0x000fc400087fe43f */
[----:B------:R-:W-:Y:S02]  /*bfa0*/  UIADD3 UR16, UR24, 0x1000, URZ ;  /* 0x0000100018107890 */ /* 0x000fe4000fffe03f */
[----:B------:R-:W-:Y:S01]  /*bfb0*/  UIADD3 UR8, UR24, 0x2000, URZ ;  /* 0x0000200018087890 */ /* 0x000fe2000fffe03f */
[----:B------:R-:W-:Y:S01]  /*bfc0*/  UMOV UR17, UR25 ;  /* 0x0000001900117c82 */ /* 0x000fe20008000000 */
[----:B------:R-:W-:Y:S01]  /*bfd0*/  UMOV UR10, 0x40 ;  /* 0x00000040000a7882 */ /* 0x000fe20000000000 */
[----:B------:R-:W-:Y:S01]  /*bfe0*/  UMOV UR12, UR36 ;  /* 0x00000024000c7c82 */ /* 0x000fe20008000000 */
[----:B------:R-:W-:Y:S01]  /*bff0*/  UMOV UR13, UR37 ;  /* 0x00000025000d7c82 */ /* 0x000fe20008000000 */
[----:B------:R1:W-:Y:S01]  /*c000*/  UTMALDG.4D [UR24], [UR4], desc[UR6] ;  /* 0x00000618040075b4 */ /* 0x0003e20008019000 */
[----:B------:R-:W-:Y:S01]  /*c010*/  UMOV UR9, UR25 ;  /* 0x0000001900097c82 */ /* 0x000fe20008000000 */
[----:B------:R1:W-:Y:S02]  /*c020*/  UTMALDG.4D [UR16], [UR4], desc[UR6] ;  /* 0x00000610040075b4 */ /* 0x0003e40008019000 */
[----:B------:R1:W-:Y:S02]  /*c030*/  UTMALDG.4D [UR8], [UR4], desc[UR6] ;  /* 0x00000608040075b4 */ /* 0x0003e40008019000 */
[----:B-1----:R-:W-:Y:S01]  /*c040*/  NOP ;  /* 0x0000000000007918 */ /* 0x002fe20000000000 */
.L_x_93:
[----:B------:R-:W-:Y:S05]  /*c050*/  BSYNC B0 ;  /* 0x0000000000007941 */ /* 0x000fea0003800000 */
.L_x_92:
[----:B------:R-:W-:Y:S01]  /*c060*/  BSSY B0, `(.L_x_97) ;  /* 0x0000039000007945 */ /* 0x000fe20003800000 */
[----:B------:R-:W-:-:S03]  /*c070*/  IMAD.MOV.U32 R5, RZ, RZ, 0x1 ;  /* 0x00000001ff057424 */ /* 0x000fc600078e00ff */
[----:B------:R-:W-:Y:S05]  /*c080*/  @!P3 BRA `(.L_x_98) ;  /* 0x0000000000d8b947 */ /* 0x000fea0003800000 */
[----:B------:R-:W1:Y:S01]  /*c090*/  S2R R6, SR_CgaCtaId ;  /* 0x0000000000067919 */ /* 0x000e620000008800 */
[----:B------:R-:W-:Y:S01]  /*c0a0*/  MOV R5, 0x400 ;  /* 0x0000040000057802 */ /* 0x000fe20000000f00 */
[----:B------:R-:W-:-:S05]  /*c0b0*/  IMAD.MOV.U32 R7, RZ, RZ, 0x1 ;  /* 0x00000001ff077424 */ /* 0x000fca00078e00ff */
[----:B------:R-:W-:Y:S02]  /*c0c0*/  SHF.L.U32 R7, R7, 0x1f, RZ ;  /* 0x0000001f07077819 */ /* 0x000fe400000006ff */
[----:B-1----:R-:W-:-:S05]  /*c0d0*/  LEA R5, R6, R5, 0x18 ;  /* 0x0000000506057211 */ /* 0x002fca00078ec0ff */
[----:B------:R-:W-:-:S04]  /*c0e0*/  IMAD R6, R4, 0x8, R5 ;  /* 0x0000000804067824 */ /* 0x000fc800078e0205 */
[----:B------:R-:W1:Y:S02]  /*c0f0*/  SYNCS.PHASECHK.TRANS64.TRYWAIT P0, [R6+URZ+0x44860], R7 ;  /* 0x04486007060075a7 */ /* 0x000e64000800017f */
[----:B-1----:R-:W-:Y:S05]  /*c100*/  @!P0 BRA `(.L_x_99) ;  /* 0x0000001800ac8947 */ /* 0x002fea0003800000 */
.L_x_143:
        /* <DEDUP_REMOVED lines=8> */
.L_x_100:
[----:B------:R-:W-:-:S04]  /*c190*/  LOP3.LUT P0, RZ, R0, 0x1f, RZ, 0xc0, !PT ;  /* 0x0000001f00ff7812 */ /* 0x000fc8000780c0ff */
[----:B------:R-:W-:-:S13]  /*c1a0*/  PLOP3.LUT P0, PT, P0, P2, PT, 0x2a, 0x0 ;  /* 0x000000000000781c */ /* 0x000fda0000704572 */
[----:B------:R-:W-:Y:S05]  /*c1b0*/  @P0 BRA `(.L_x_101) ;  /* 0x0000000000040947 */ /* 0x000fea0003800000 */
[----:B------:R-:W-:Y:S01]  /*c1c0*/  BPT.TRAP 0x1 ;  /* 0x000000040000795c */ /* 0x000fe20000300000 */
.L_x_101:
[----:B------:R-:W-:Y:S01]  /*c1d0*/  R2UR UR5, R5 ;  /* 0x00000000050572ca */ /* 0x000fe200000e0000 */
[----:B------:R-:W-:Y:S01]  /*c1e0*/  ULDC.64 UR8, c[0x0][0x198] ;  /* 0x0000660000087ab9 */ /* 0x000fe20000000a00 */
[----:B------:R-:W-:Y:S01]  /*c1f0*/  R2UR UR32, R4 ;  /* 0x00000000042072ca */ /* 0x000fe200000e0000 */
[----:B------:R-:W-:Y:S01]  /*c200*/  UIADD3 UR4, UP0, UR8, 0x1f0, URZ ;  /* 0x000001f008047890 */ /* 0x000fe2000ff1e03f */
[----:B------:R-:W-:Y:S01]  /*c210*/  R2UR UR33, R6 ;  /* 0x00000000062172ca */ /* 0x000fe200000e0000 */
[----:B------:R-:W-:Y:S01]  /*c220*/  UMOV UR6, 0x0 ;  /* 0x0000000000067882 */ /* 0x000fe20000000000 */
[----:B------:R-:W-:Y:S01]  /*c230*/  R2UR UR35, R8 ;  /* 0x00000000082372ca */ /* 0x000fe200000e0000 */
[----:B------:R-:W-:Y:S01]  /*c240*/  UMOV UR7, 0x10000000 ;  /* 0x1000000000077882 */ /* 0x000fe20000000000 */
[----:B------:R-:W-:Y:S01]  /*c250*/  UMOV UR34, URZ ;  /* 0x0000003f00227c82 */ /* 0x000fe20008000000 */
[----:B------:R-:W-:Y:S01]  /*c260*/  UMOV UR26, 0x20 ;  /* 0x00000020001a7882 */ /* 0x000fe20000000000 */
[----:B------:R-:W-:Y:S01]  /*c270*/  UMOV UR28, UR36 ;  /* 0x00000024001c7c82 */ /* 0x000fe20008000000 */
[----:B------:R-:W-:Y:S01]  /*c280*/  UMOV UR29, UR37 ;  /* 0x00000025001d7c82 */ /* 0x000fe20008000000 */
[----:B------:R-:W-:Y:S01]  /*c290*/  UMOV UR18, 0x40 ;  /* 0x0000004000127882 */ /* 0x000fe20000000000 */
[----:B------:R-:W-:Y:S01]  /*c2a0*/  UMOV UR20, UR36 ;  /* 0x0000002400147c82 */ /* 0x000fe20008000000 */
[----:B------:R-:W-:Y:S01]  /*c2b0*/  UMOV UR21, UR37 ;  /* 0x0000002500157c82 */ /* 0x000fe20008000000 */
[----:B------:R-:W-:Y:S01]  /*c2c0*/  UIMAD UR32, UR32, 0x3000, UR5 ;  /* 0x00003000202078a4 */ /* 0x000fe2000f8e0205 */
[----:B------:R-:W-:Y:S01]  /*c2d0*/  VIADD R4, R4, 0x1 ;  /* 0x0000000104047836 */ /* 0x000fe20000000000 */
[----:B------:R-:W-:-:S02]  /*c2e0*/  UIADD3 UR33, UR33, 0x44840, URZ ;  /* 0x0004484021217890 */ /* 0x000fc4000fffe03f */
[----:B------:R-:W-:Y:S02]  /*c2f0*/  UIADD3 UR35, UR11, UR35, URZ ;  /* 0x000000230b237290 */ /* 0x000fe4000fffe03f */
[----:B------:R-:W-:Y:S01]  /*c300*/  UIADD3.X UR5, URZ, UR9, URZ, UP0, !UPT ;  /* 0x000000093f057290 */ /* 0x000fe200087fe43f */
[C---:B------:R-:W-:Y:S01]  /*c310*/  ISETP.NE.AND P5, PT, R4.reuse, 0x4, PT ;  /* 0x000000040400780c */ /* 0x040fe20003fa5270 */
[----:B------:R-:W-:Y:S01]  /*c320*/  UIADD3 UR24, UR32, 0x1000, URZ ;  /* 0x0000100020187890 */ /* 0x000fe2000fffe03f */
[C---:B------:R-:W-:Y:S01]  /*c330*/  ISETP.NE.AND P0, PT, R4.reuse, 0x4, PT ;  /* 0x000000040400780c */ /* 0x040fe20003f05270 */
[----:B------:R-:W-:Y:S01]  /*c340*/  UIADD3 UR16, UR32, 0x2000, URZ ;  /* 0x0000200020107890 */ /* 0x000fe2000fffe03f */
[----:B------:R-:W-:Y:S01]  /*c350*/  SEL R4, R4, RZ, P5 ;  /* 0x000000ff04047207 */ /* 0x000fe20002800000 */
[----:B------:R-:W-:Y:S01]  /*c360*/  UMOV UR25, UR33 ;  /* 0x0000002100197c82 */ /* 0x000fe20008000000 */
[----:B------:R-:W-:Y:S01]  /*c370*/  UMOV UR27, UR35 ;  /* 0x00000023001b7c82 */ /* 0x000fe20008000000 */
[----:B------:R-:W-:Y:S01]  /*c380*/  UMOV UR17, UR33 ;  /* 0x0000002100117c82 */ /* 0x000fe20008000000 */
[----:B------:R1:W-:Y:S01]  /*c390*/  UTMALDG.4D [UR32], [UR4], desc[UR6] ;  /* 0x00000620040075b4 */ /* 0x0003e20008019000 */
[----:B------:R-:W-:Y:S01]  /*c3a0*/  UMOV UR19, UR35 ;  /* 0x0000002300137c82 */ /* 0x000fe20008000000 */
[----:B------:R-:W-:Y:S01]  /*c3b0*/  SEL R5, RZ, 0x1, !P0 ;  /* 0x00000001ff057807 */ /* 0x000fe20004000000 */
[----:B------:R1:W-:Y:S01]  /*c3c0*/  UTMALDG.4D [UR24], [UR4], desc[UR6] ;  /* 0x00000618040075b4 */ /* 0x0003e20008019000 */
[----:B------:R1:W-:Y:S02]  /*c3d0*/  UTMALDG.4D [UR16], [UR4], desc[UR6] ;  /* 0x00000610040075b4 */ /* 0x0003e40008019000 */
[----:B-1----:R-:W-:-:S03]  /*c3e0*/  NOP ;  /* 0x0000000000007918 */ /* 0x002fc60000000000 */
.L_x_98:
[----:B------:R-:W-:Y:S05]  /*c3f0*/  BSYNC B0 ;  /* 0x0000000000007941 */ /* 0x000fea0003800000 */
.L_x_97:
[----:B------:R-:W-:Y:S01]  /*c400*/  BSSY B0, `(.L_x_102) ;  /* 0x000003f000007945 */ /* 0x000fe20003800000 */
[----:B------:R-:W-:-:S03]  /*c410*/  IMAD.MOV.U32 R9, RZ, RZ, RZ ;  /* 0x000000ffff097224 */ /* 0x000fc600078e00ff */
        /* <DEDUP_REMOVED lines=9> */
.L_x_144:
        /* <DEDUP_REMOVED lines=8> */
.L_x_105:
[----:B------:R-:W-:-:S04]  /*c530*/  LOP3.LUT P0, RZ, R0, 0x1f, RZ, 0xc0, !PT ;  /* 0x0000001f00ff7812 */ /* 0x000fc8000780c0ff */
[----:B------:R-:W-:-:S13]  /*c540*/  PLOP3.LUT P0, PT, P0, P2, PT, 0x2a, 0x0 ;  /* 0x000000000000781c */ /* 0x000fda0000704572 */
[----:B------:R-:W-:Y:S05]  /*c550*/  @P0 BRA `(.L_x_106) ;  /* 0x0000000000040947 */ /* 0x000fea0003800000 */
[----:B------:R-:W-:Y:S01]  /*c560*/  BPT.TRAP 0x1 ;  /* 0x000000040000795c */ /* 0x000fe20000300000 */
.L_x_106:
[----:B------:R-:W-:Y:S01]  /*c570*/  R2UR UR33, R6 ;  /* 0x00000000062172ca */ /* 0x000fe200000e0000 */
[C-C-:B------:R-:W-:Y:S01]  /*c580*/  IMAD R6, R2.reuse, 0x6000, R7.reuse ;  /* 0x0000600002067824 */ /* 0x140fe200078e0207 */
[----:B------:R-:W-:Y:S01]  /*c590*/  ULDC.64 UR6, c[0x0][0x198] ;  /* 0x0000660000067ab9 */ /* 0x000fe20000000a00 */
[C---:B------:R-:W-:Y:S01]  /*c5a0*/  IMAD R7, R2.reuse, 0x200, R7 ;  /* 0x0000020002077824 */ /* 0x040fe200078e0207 */
[----:B------:R-:W-:Y:S01]  /*c5b0*/  UIADD3 UR4, UP0, UR6, 0x3f0, URZ ;  /* 0x000003f006047890 */ /* 0x000fe2000ff1e03f */
[----:B------:R-:W-:Y:S01]  /*c5c0*/  VIADD R2, R2, 0x1 ;  /* 0x0000000102027836 */ /* 0x000fe20000000000 */
[----:B------:R-:W-:Y:S01]  /*c5d0*/  R2UR UR16, R6 ;  /* 0x00000000061072ca */ /* 0x000fe200000e0000 */
[----:B------:R-:W-:Y:S01]  /*c5e0*/  UIADD3 UR6, UP1, UR6, 0x5f0, URZ ;  /* 0x000005f006067890 */ /* 0x000fe2000ff3e03f */
[----:B------:R-:W-:Y:S01]  /*c5f0*/  R2UR UR40, R7 ;  /* 0x00000000072872ca */ /* 0x000fe200000e0000 */
[----:B------:R-:W-:Y:S01]  /*c600*/  UIADD3.X UR5, URZ, UR7, URZ, UP0, !UPT ;  /* 0x000000073f057290 */ /* 0x000fe200087fe43f */
[----:B------:R-:W-:Y:S01]  /*c610*/  IMAD.MOV.U32 R9, RZ, RZ, 0x1 ;  /* 0x00000001ff097424 */ /* 0x000fe200078e00ff */
[----:B------:R-:W-:-:S02]  /*c620*/  UIADD3.X UR7, URZ, UR7, URZ, UP1, !UPT ;  /* 0x000000073f077290 */ /* 0x000fc40008ffe43f */
[----:B------:R-:W-:Y:S01]  /*c630*/  UIADD3 UR33, UR33, 0x44800, URZ ;  /* 0x0004480021217890 */ /* 0x000fe2000fffe03f */
[----:B------:R-:W-:Y:S01]  /*c640*/  UMOV UR35, URZ ;  /* 0x0000003f00237c82 */ /* 0x000fe20008000000 */
[----:B------:R-:W-:Y:S01]  /*c650*/  UMOV UR8, 0x0 ;  /* 0x0000000000087882 */ /* 0x000fe20000000000 */
[----:B------:R-:W-:Y:S01]  /*c660*/  UMOV UR9, 0x10000000 ;  /* 0x1000000000097882 */ /* 0x000fe20000000000 */
[----:B------:R-:W-:Y:S02]  /*c670*/  UMOV UR34, URZ ;  /* 0x0000003f00227c82 */ /* 0x000fe40008000000 */
[----:B------:R-:W-:Y:S02]  /*c680*/  UIADD3 UR32, UR16, 0x14000, URZ ;  /* 0x0001400010207890 */ /* 0x000fe4000fffe03f */
[----:B------:R-:W-:Y:S02]  /*c690*/  UIADD3 UR24, UR16, 0x16000, URZ ;  /* 0x0001600010187890 */ /* 0x000fe4000fffe03f */
[----:B------:R-:W-:-:S02]  /*c6a0*/  UIADD3 UR16, UR16, 0x18000, URZ ;  /* 0x0001800010107890 */ /* 0x000fc4000fffe03f */
[----:B------:R-:W-:Y:S01]  /*c6b0*/  UIADD3 UR40, UR40, 0x44000, URZ ;  /* 0x0004400028287890 */ /* 0x000fe2000fffe03f */
[----:B------:R-:W-:Y:S01]  /*c6c0*/  UMOV UR26, 0x20 ;  /* 0x00000020001a7882 */ /* 0x000fe20000000000 */
[----:B------:R-:W-:Y:S01]  /*c6d0*/  UMOV UR28, UR36 ;  /* 0x00000024001c7c82 */ /* 0x000fe20008000000 */
        /* <DEDUP_REMOVED lines=17> */
.L_x_103:
[----:B------:R-:W-:Y:S05]  /*c7f0*/  BSYNC B0 ;  /* 0x0000000000007941 */ /* 0x000fea0003800000 */
.L_x_102:
[----:B------:R-:W-:Y:S04]  /*c800*/  BSSY B0, `(.L_x_107) ;  /* 0x0000032000007945 */ /* 0x000fe80003800000 */
[----:B------:R-:W-:Y:S05]  /*c810*/  @!P3 BRA `(.L_x_108) ;  /* 0x0000000000c0b947 */ /* 0x000fea0003800000 */
[----:B------:R-:W1:Y:S01]  /*c820*/  S2R R7, SR_CgaCtaId ;  /* 0x0000000000077919 */ /* 0x000e620000008800 */
[----:B------:R-:W-:Y:S02]  /*c830*/  MOV R6, 0x400 ;  /* 0x0000040000067802 */ /* 0x000fe40000000f00 */
[----:B------:R-:W-:Y:S02]  /*c840*/  SHF.L.U32 R5, R5, 0x1f, RZ ;  /* 0x0000001f05057819 */ /* 0x000fe400000006ff */
[----:B-1----:R-:W-:-:S05]  /*c850*/  LEA R7, R7, R6, 0x18 ;  /* 0x0000000607077211 */ /* 0x002fca00078ec0ff */
[----:B------:R-:W-:-:S04]  /*c860*/  IMAD R6, R4, 0x8, R7 ;  /* 0x0000000804067824 */ /* 0x000fc800078e0207 */
[----:B------:R-:W1:Y:S02]  /*c870*/  SYNCS.PHASECHK.TRANS64.TRYWAIT P0, [R6+URZ+0x44860], R5 ;  /* 0x04486005060075a7 */ /* 0x000e64000800017f */
[----:B-1----:R-:W-:Y:S05]  /*c880*/  @!P0 BRA `(.L_x_109) ;  /* 0x0000001000f48947 */ /* 0x002fea0003800000 */
.L_x_145:
        /* <DEDUP_REMOVED lines=8> */
.L_x_110:
[----:B------:R-:W-:-:S04]  /*c910*/  LOP3.LUT P0, RZ, R0, 0x1f, RZ, 0xc0, !PT ;  /* 0x0000001f00ff7812 */ /* 0x000fc8000780c0ff */
[----:B------:R-:W-:-:S13]  /*c920*/  PLOP3.LUT P0, PT, P0, P2, PT, 0x2a, 0x0 ;  /* 0x000000000000781c */ /* 0x000fda0000704572 */
[----:B------:R-:W-:Y:S05]  /*c930*/  @P0 BRA `(.L_x_111) ;  /* 0x0000000000040947 */ /* 0x000fea0003800000 */
[----:B------:R-:W-:Y:S01]  /*c940*/  BPT.TRAP 0x1 ;  /* 0x000000040000795c */ /* 0x000fe20000300000 */
.L_x_111:
        /* <DEDUP_REMOVED lines=15> */
[----:B------:R-:W-:-:S02]  /*ca40*/  UIMAD UR32, UR32, 0x3000, UR5 ;  /* 0x00003000202078a4 */ /* 0x000fc4000f8e0205 */
[----:B------:R-:W-:Y:S02]  /*ca50*/  UIADD3 UR35, UR11, UR35, URZ ;  /* 0x000000230b237290 */ /* 0x000fe4000fffe03f */
[----:B------:R-:W-:Y:S02]  /*ca60*/  UIADD3 UR33, UR33, 0x44840, URZ ;  /* 0x0004484021217890 */ /* 0x000fe4000fffe03f */
[----:B------:R-:W-:Y:S02]  /*ca70*/  UIADD3.X UR5, URZ, UR9, URZ, UP0, !UPT ;  /* 0x000000093f057290 */ /* 0x000fe400087fe43f */
[----:B------:R-:W-:Y:S02]  /*ca80*/  UIADD3 UR24, UR32, 0x1000, URZ ;  /* 0x0000100020187890 */ /* 0x000fe4000fffe03f */
[----:B------:R-:W-:Y:S01]  /*ca90*/  UIADD3 UR16, UR32, 0x2000, URZ ;  /* 0x0000200020107890 */ /* 0x000fe2000fffe03f */
[----:B------:R-:W-:Y:S01]  /*caa0*/  UMOV UR25, UR33 ;  /* 0x0000002100197c82 */ /* 0x000fe20008000000 */
[----:B------:R-:W-:Y:S01]  /*cab0*/  UMOV UR27, UR35 ;  /* 0x00000023001b7c82 */ /* 0x000fe20008000000 */
[----:B------:R-:W-:-:S02]  /*cac0*/  UMOV UR17, UR33 ;  /* 0x0000002100117c82 */ /* 0x000fc40008000000 */
[----:B------:R1:W-:Y:S01]  /*cad0*/  UTMALDG.4D [UR32], [UR4], desc[UR6] ;  /* 0x00000620040075b4 */ /* 0x0003e20008019000 */
[----:B------:R-:W-:Y:S01]  /*cae0*/  UMOV UR19, UR35 ;  /* 0x0000002300137c82 */ /* 0x000fe20008000000 */
[----:B------:R1:W-:Y:S02]  /*caf0*/  UTMALDG.4D [UR24], [UR4], desc[UR6] ;  /* 0x00000618040075b4 */ /* 0x0003e40008019000 */
[----:B------:R1:W-:Y:S02]  /*cb00*/  UTMALDG.4D [UR16], [UR4], desc[UR6] ;  /* 0x00000610040075b4 */ /* 0x0003e40008019000 */
[----:B-1----:R-:W-:Y:S01]  /*cb10*/  NOP ;  /* 0x0000000000007918 */ /* 0x002fe20000000000 */
.L_x_108:
[----:B------:R-:W-:Y:S05]  /*cb20*/  BSYNC B0 ;  /* 0x0000000000007941 */ /* 0x000fea0003800000 */
.L_x_107:
[----:B------:R-:W-:-:S13]  /*cb30*/  ISETP.GE.AND P0, PT, R3, 0x81, PT ;  /* 0x000000810300780c */ /* 0x000fda0003f06270 */
[----:B------:R-:W-:Y:S05]  /*cb40*/  @!P0 EXIT ;  /* 0x000000000000894d */ /* 0x000fea0003800000 */
[----:B------:R-:W-:Y:S01]  /*cb50*/  VIADD R3, R3, 0x7f ;  /* 0x0000007f03037836 */ /* 0x000fe20000000000 */
[----:B------:R-:W-:Y:S01]  /*cb60*/  LOP3.LUT P0, RZ, R0, 0x1f, RZ, 0xc0, !PT ;  /* 0x0000001f00ff7812 */ /* 0x000fe2000780c0ff */
[----:B------:R-:W-:Y:S03]  /*cb70*/  BSSY B0, `(.L_x_112) ;  /* 0x00000a6000007945 */ /* 0x000fe60003800000 */
[----:B------:R-:W-:Y:S02]  /*cb80*/  SHF.R.S32.HI R0, RZ, 0x1f, R3 ;  /* 0x0000001fff007819 */ /* 0x000fe40000011403 */
[----:B------:R-:W-:Y:S02]  /*cb90*/  PLOP3.LUT P0, PT, P0, P2, PT, 0x2a, 0x0 ;  /* 0x000000000000781c */ /* 0x000fe40000704572 */
[----:B------:R-:W-:Y:S01]  /*cba0*/  LEA.HI R0, R0, R3, RZ, 0x7 ;  /* 0x0000000300007211 */ /* 0x000fe200078f38ff */
[----:B------:R-:W-:-:S03]  /*cbb0*/  IMAD.U32 R3, RZ, RZ, UR30 ;  /* 0x0000001eff037e24 */ /* 0x000fc6000f8e00ff */
[----:B------:R-:W-:Y:S02]  /*cbc0*/  SHF.R.S32.HI R4, RZ, 0x7, R0 ;  /* 0x00000007ff047819 */ /* 0x000fe40000011400 */
[----:B------:R-:W-:Y:S01]  /*cbd0*/  LOP3.LUT R0, R3, 0x2, RZ, 0xfc, !PT ;  /* 0x0000000203007812 */ /* 0x000fe200078efcff */
[----:B------:R-:W-:Y:S02]  /*cbe0*/  IMAD.MOV.U32 R3, RZ, RZ, 0x1 ;  /* 0x00000001ff037424 */ /* 0x000fe400078e00ff */
[----:B------:R-:W-:-:S07]  /*cbf0*/  IMAD.SHL.U32 R4, R4, 0x4, RZ ;  /* 0x0000000404047824 */ /* 0x000fce00078e00ff */
.L_x_127:
[----:B------:R-:W-:Y:S04]  /*cc00*/  BSSY B1, `(.L_x_113) ;  /* 0x000002e000017945 */ /* 0x000fe80003800000 */
[----:B------:R-:W-:Y:S05]  /*cc10*/  @!P3 BRA `(.L_x_114) ;  /* 0x0000000000b0b947 */ /* 0x000fea0003800000 */
[----:B------:R-:W1:Y:S01]  /*cc20*/  S2R R6, SR_CgaCtaId ;  /* 0x0000000000067919 */ /* 0x000e620000008800 */
[----:B------:R-:W-:-:S04]  /*cc30*/  MOV R5, 0x400 ;  /* 0x0000040000057802 */ /* 0x000fc80000000f00 */
[----:B-1----:R-:W-:Y:S02]  /*cc40*/  LEA R7, R6, R5, 0x18 ;  /* 0x0000000506077211 */ /* 0x002fe400078ec0ff */
[----:B------:R-:W-:-:S03]  /*cc50*/  SHF.L.U32 R5, R3, 0x1f, RZ ;  /* 0x0000001f03057819 */ /* 0x000fc600000006ff */
[----:B------:R-:W-:-:S04]  /*cc60*/  IMAD R6, R2, 0x8, R7 ;  /* 0x0000000802067824 */ /* 0x000fc800078e0207 */
[----:B------:R-:W1:Y:S02]  /*cc70*/  SYNCS.PHASECHK.TRANS64.TRYWAIT P4, [R6+URZ+0x44820], R5 ;  /* 0x04482005060075a7 */ /* 0x000e64000808017f */
[----:B-1----:R-:W-:Y:S05]  /*cc80*/  @!P4 BRA `(.L_x_115) ;  /* 0x000000100008c947 */ /* 0x002fea0003800000 */
.L_x_146:
[----:B-1----:R-:W-:-:S04]  /*cc90*/  @P2 IMAD.MOV.U32 R5, RZ, RZ, 0x6200 ;  /* 0x00006200ff052424 */ /* 0x002fc800078e00ff */
[----:B------:R1:W-:Y:S02]  /*cca0*/  @P2 SYNCS.ARRIVE.TRANS64 RZ, [R6+URZ+0x44800], R5 ;  /* 0x0448000506ff29a7 */ /* 0x0003e4000800003f */
[----:B-1----:R-:W-:-:S04]  /*ccb0*/  PRMT R5, R0, 0x9910, RZ ;  /* 0x0000991000057816 */ /* 0x002fc800000000ff */
[----:B------:R-:W-:-:S13]  /*ccc0*/  ISETP.NE.AND P4, PT, R5, 0x2, PT ;  /* 0x000000020500780c */ /* 0x000fda0003f85270 */
[----:B------:R-:W-:Y:S05]  /*ccd0*/  @P4 BRA `(.L_x_116) ;  /* 0x0000000000044947 */ /* 0x000fea0003800000 */
[----:B------:R-:W-:Y:S01]  /*cce0*/  BPT.TRAP 0x1 ;  /* 0x000000040000795c */ /* 0x000fe20000300000 */
.L_x_116:
[----:B------:R-:W-:Y:S05]  /*ccf0*/  @P0 BRA `(.L_x_117) ;  /* 0x0000000000040947 */ /* 0x000fea0003800000 */
[----:B------:R-:W-:Y:S01]  /*cd00*/  BPT.TRAP 0x1 ;  /* 0x000000040000795c */ /* 0x000fe20000300000 */
.L_x_117:
[----:B------:R-:W-:Y:S01]  /*cd10*/  IMAD R7, R2, 0x6000, R7 ;  /* 0x0000600002077824 */ /* 0x000fe200078e0207 */
[----:B------:R-:W-:Y:S01]  /*cd20*/  R2UR UR33, R6 ;  /* 0x00000000062172ca */ /* 0x000fe200000e0000 */
[----:B------:R-:W-:Y:S01]  /*cd30*/  ULDC.64 UR4, c[0x0][0x198] ;  /* 0x0000660000047ab9 */ /* 0x000fe20000000a00 */
[----:B------:R-:W-:Y:S01]  /*cd40*/  R2UR UR35, R9 ;  /* 0x00000000092372ca */ /* 0x000fe200000e0000 */
[----:B------:R-:W-:Y:S01]  /*cd50*/  UIADD3 UR4, UP0, UR4, 0xf0, URZ ;  /* 0x000000f004047890 */ /* 0x000fe2000ff1e03f */
[----:B------:R-:W-:Y:S01]  /*cd60*/  R2UR UR16, R7 ;  /* 0x00000000071072ca */ /* 0x000fe200000e0000 */
[----:B------:R-:W-:Y:S01]  /*cd70*/  UMOV UR6, 0x0 ;  /* 0x0000000000067882 */ /* 0x000fe20000000000 */
[----:B------:R-:W-:Y:S01]  /*cd80*/  UMOV UR7, 0x10000000 ;  /* 0x1000000000077882 */ /* 0x000fe20000000000 */
[----:B------:R-:W-:Y:S01]  /*cd90*/  UIADD3.X UR5, URZ, UR5, URZ, UP0, !UPT ;  /* 0x000000053f057290 */ /* 0x000fe200087fe43f */
[----:B------:R-:W-:Y:S01]  /*cda0*/  UMOV UR34, URZ ;  /* 0x0000003f00227c82 */ /* 0x000fe20008000000 */
[----:B------:R-:W-:Y:S01]  /*cdb0*/  UMOV UR26, 0x20 ;  /* 0x00000020001a7882 */ /* 0x000fe20000000000 */
[----:B------:R-:W-:Y:S01]  /*cdc0*/  UMOV UR28, UR36 ;  /* 0x00000024001c7c82 */ /* 0x000fe20008000000 */
[----:B------:R-:W-:-:S02]  /*cdd0*/  UMOV UR29, UR37 ;  /* 0x00000025001d7c82 */ /* 0x000fc40008000000 */
[----:B------:R-:W-:Y:S02]  /*cde0*/  UIADD3 UR33, UR33, 0x44800, URZ ;  /* 0x0004480021217890 */ /* 0x000fe4000fffe03f */
[----:B------:R-:W-:Y:S02]  /*cdf0*/  USHF.L.U32 UR35, UR35, 0x7, URZ ;  /* 0x0000000723237899 */ /* 0x000fe4000800063f */
[----:B------:R-:W-:Y:S02]  /*ce00*/  UIADD3 UR32, UR16, 0x14000, URZ ;  /* 0x0001400010207890 */ /* 0x000fe4000fffe03f */
[----:B------:R-:W-:Y:S02]  /*ce10*/  UIADD3 UR24, UR16, 0x16000, URZ ;  /* 0x0001600010187890 */ /* 0x000fe4000fffe03f */
[----:B------:R-:W-:Y:S01]  /*ce20*/  UIADD3 UR16, UR16, 0x18000, URZ ;  /* 0x0001800010107890 */ /* 0x000fe2000fffe03f */
        /* <DEDUP_REMOVED lines=11> */
.L_x_114:
[----:B------:R-:W-:Y:S05]  /*cee0*/  BSYNC B1 ;  /* 0x0000000000017941 */ /* 0x000fea0003800000 */
.L_x_113:
[C---:B------:R-:W-:Y:S01]  /*cef0*/  ISETP.LT.OR P4, PT, R4.reuse, 0x6, !P3 ;  /* 0x000000060400780c */ /* 0x040fe20005f81670 */
[----:B------:R-:W-:Y:S01]  /*cf00*/  BSSY B1, `(.L_x_118) ;  /* 0x000001c000017945 */ /* 0x000fe20003800000 */
[----:B------:R-:W-:-:S11]  /*cf10*/  ISETP.LT.OR P5, PT, R4, 0x7, !P3 ;  /* 0x000000070400780c */ /* 0x000fd60005fa1670 */
[----:B------:R-:W-:Y:S05]  /*cf20*/  @P4 BRA `(.L_x_119) ;  /* 0x0000000000644947 */ /* 0x000fea0003800000 */
[----:B------:R-:W1:Y:S01]  /*cf30*/  S2R R6, SR_CgaCtaId ;  /* 0x0000000000067919 */ /* 0x000e620000008800 */
[----:B------:R-:W-:Y:S01]  /*cf40*/  MOV R5, 0x400 ;  /* 0x0000040000057802 */ /* 0x000fe20000000f00 */
[----:B------:R-:W-:Y:S01]  /*cf50*/  ULDC.64 UR4, c[0x0][0x198] ;  /* 0x0000660000047ab9 */ /* 0x000fe20000000a00 */
[----:B------:R-:W-:Y:S01]  /*cf60*/  R2UR UR18, R9 ;  /* 0x00000000091272ca */ /* 0x000fe200000e0000 */
[----:B------:R-:W-:Y:S01]  /*cf70*/  UIADD3 UR4, UP0, UR4, 0x4f0, URZ ;  /* 0x000004f004047890 */ /* 0x000fe2000ff1e03f */
[----:B------:R-:W-:Y:S01]  /*cf80*/  UMOV UR6, 0x0 ;  /* 0x0000000000067882 */ /* 0x000fe20000000000 */
[----:B------:R-:W-:Y:S02]  /*cf90*/  UMOV UR7, 0x10000000 ;  /* 0x1000000000077882 */ /* 0x000fe40000000000 */
[----:B------:R-:W-:Y:S01]  /*cfa0*/  UIADD3.X UR5, URZ, UR5, URZ, UP0, !UPT ;  /* 0x000000053f057290 */ /* 0x000fe200087fe43f */
[----:B------:R-:W-:Y:S01]  /*cfb0*/  UMOV UR19, UR36 ;  /* 0x0000002400137c82 */ /* 0x000fe20008000000 */
[----:B------:R-:W-:-:S06]  /*cfc0*/  UMOV UR20, UR37 ;  /* 0x0000002500147c82 */ /* 0x000fcc0008000000 */
[----:B------:R-:W-:Y:S01]  /*cfd0*/  USHF.L.U32 UR18, UR18, 0x7, URZ ;  /* 0x0000000712127899 */ /* 0x000fe2000800063f */
[----:B-1----:R-:W-:-:S05]  /*cfe0*/  LEA R5, R6, R5, 0x18 ;  /* 0x0000000506057211 */ /* 0x002fca00078ec0ff */
[C-C-:B------:R-:W-:Y:S02]  /*cff0*/  IMAD R6, R2.reuse, 0x8, R5.reuse ;  /* 0x0000000802067824 */ /* 0x140fe400078e0205 */
[----:B------:R-:W-:-:S03]  /*d000*/  IMAD R5, R2, 0x200, R5 ;  /* 0x0000020002057824 */ /* 0x000fc600078e0205 */
[----:B------:R-:W-:Y:S02]  /*d010*/  R2UR UR17, R6 ;  /* 0x00000000061172ca */ /* 0x000fe400000e0000 */
[----:B------:R-:W-:Y:S01]  /*d020*/  R2UR UR16, R5 ;  /* 0x00000000051072ca */ /* 0x000fe200000e0000 */
[----:B------:R-:W-:-:S05]  /*d030*/  VIADD R5, R2, 0x1 ;  /* 0x0000000102057836 */ /* 0x000fca0000000000 */
[----:B------:R-:W-:-:S04]  /*d040*/  ISETP.NE.AND P4, PT, R5, 0x4, PT ;  /* 0x000000040500780c */ /* 0x000fc80003f85270 */
[----:B------:R-:W-:Y:S01]  /*d050*/  SEL R2, RZ, 0x1, P4 ;  /* 0x00000001ff027807 */ /* 0x000fe20002000000 */
[----:B------:R-:W-:Y:S02]  /*d060*/  UIADD3 UR17, UR17, 0x44800, URZ ;  /* 0x0004480011117890 */ /* 0x000fe4000fffe03f */
[----:B------:R-:W-:Y:S01]  /*d070*/  UIADD3 UR16, UR16, 0x44000, URZ ;  /* 0x0004400010107890 */ /* 0x000fe2000fffe03f */
[----:B------:R-:W-:Y:S02]  /*d080*/  LOP3.LUT R3, R3, R2, RZ, 0x3c, !PT ;  /* 0x0000000203037212 */ /* 0x000fe400078e3cff */
[----:B------:R-:W-:-:S06]  /*d090*/  SEL R2, R5, RZ, P4 ;  /* 0x000000ff05027207 */ /* 0x000fcc0002000000 */
[----:B------:R1:W-:Y:S02]  /*d0a0*/  UTMALDG.3D [UR16], [UR4], desc[UR6] ;  /* 0x00000610040075b4 */ /* 0x0003e40008011000 */
[----:B-1----:R-:W-:Y:S01]  /*d0b0*/  NOP ;  /* 0x0000000000007918 */ /* 0x002fe20000000000 */
.L_x_119:
[----:B------:R-:W-:Y:S05]  /*d0c0*/  BSYNC B1 ;  /* 0x0000000000017941 */ /* 0x000fea0003800000 */
.L_x_118:
[----:B------:R-:W-:Y:S04]  /*d0d0*/  BSSY B1, `(.L_x_120) ;  /* 0x000002e000017945 */ /* 0x000fe80003800000 */
[----:B------:R-:W-:Y:S05]  /*d0e0*/  @P5 BRA `(.L_x_121) ;  /* 0x0000000000b05947 */ /* 0x000fea0003800000 */
[----:B------:R-:W1:Y:S01]  /*d0f0*/  S2R R6, SR_CgaCtaId ;  /* 0x0000000000067919 */ /* 0x000e620000008800 */
[----:B------:R-:W-:Y:S02]  /*d100*/  MOV R5, 0x400 ;  /* 0x0000040000057802 */ /* 0x000fe40000000f00 */
[----:B------:R-:W-:Y:S02]  /*d110*/  SHF.L.U32 R7, R3, 0x1f, RZ ;  /* 0x0000001f03077819 */ /* 0x000fe400000006ff */
[----:B-1----:R-:W-:-:S05]  /*d120*/  LEA R5, R6, R5, 0x18 ;  /* 0x0000000506057211 */ /* 0x002fca00078ec0ff */
[----:B------:R-:W-:-:S04]  /*d130*/  IMAD R6, R2, 0x8, R5 ;  /* 0x0000000802067824 */ /* 0x000fc800078e0205 */
[----:B------:R-:W1:Y:S02]  /*d140*/  SYNCS.PHASECHK.TRANS64.TRYWAIT P4, [R6+URZ+0x44820], R7 ;  /* 0x04482007060075a7 */ /* 0x000e64000808017f */
[----:B-1----:R-:W-:Y:S05]  /*d150*/  @!P4 BRA `(.L_x_122) ;  /* 0x0000000800e8c947 */ /* 0x002fea0003800000 */
.L_x_147:
[----:B-1----:R-:W-:-:S04]  /*d160*/  @P1 IMAD.MOV.U32 R7, RZ, RZ, 0x6200 ;  /* 0x00006200ff071424 */ /* 0x002fc800078e00ff */
[----:B------:R1:W-:Y:S02]  /*d170*/  @P1 SYNCS.ARRIVE.TRANS64 RZ, [R6+URZ+0x44800], R7 ;  /* 0x0448000706ff19a7 */ /* 0x0003e4000800003f */
[----:B-1----:R-:W-:-:S04]  /*d180*/  PRMT R7, R0, 0x9910, RZ ;  /* 0x0000991000077816 */ /* 0x002fc800000000ff */
[----:B------:R-:W-:-:S13]  /*d190*/  ISETP.NE.AND P4, PT, R7, 0x2, PT ;  /* 0x000000020700780c */ /* 0x000fda0003f85270 */
[----:B------:R-:W-:Y:S05]  /*d1a0*/  @P4 BRA `(.L_x_123) ;  /* 0x0000000000044947 */ /* 0x000fea0003800000 */
[----:B------:R-:W-:Y:S01]  /*d1b0*/  BPT.TRAP 0x1 ;  /* 0x000000040000795c */ /* 0x000fe20000300000 */
.L_x_123:
[----:B------:R-:W-:Y:S05]  /*d1c0*/  @P0 BRA `(.L_x_124) ;  /* 0x0000000000040947 */ /* 0x000fea0003800000 */
[----:B------:R-:W-:Y:S01]  /*d1d0*/  BPT.TRAP 0x1 ;  /* 0x000000040000795c */ /* 0x000fe20000300000 */
.L_x_124:
        /* <DEDUP_REMOVED lines=24> */
[----:B------:R1:W-:Y:S01]  /*d360*/  UTMALDG.4D [UR32], [UR4], desc[UR6] ;  /* 0x00000620040075b4 */ /* 0x0003e20008019000 */
[----:B------:R-:W-:Y:S01]  /*d370*/  UMOV UR19, UR35 ;  /* 0x0000002300137c82 */ /* 0x000fe20008000000 */
[----:B------:R1:W-:Y:S01]  /*d380*/  UTMALDG.4D [UR24], [UR4], desc[UR6] ;  /* 0x00000618040075b4 */ /* 0x0003e20008019000 */
[----:B------:R1:W-:Y:S02]  /*d390*/  UTMALDG.4D [UR16], [UR4], desc[UR6] ;  /* 0x00000610040075b4 */ /* 0x0003e40008019000 */
[----:B-1----:R-:W-:Y:S01]  /*d3a0*/  NOP ;  /* 0x0000000000007918 */ /* 0x002fe20000000000 */
.L_x_121:
[----:B------:R-:W-:Y:S05]  /*d3b0*/  BSYNC B1 ;  /* 0x0000000000017941 */ /* 0x000fea0003800000 */
.L_x_120:
[----:B------:R-:W-:Y:S01]  /*d3c0*/  ISETP.LT.OR P4, PT, R4, 0x8, !P3 ;  /* 0x000000080400780c */ /* 0x000fe20005f81670 */
[----:B------:R-:W-:-:S12]  /*d3d0*/  BSSY B1, `(.L_x_125) ;  /* 0x000001c000017945 */ /* 0x000fd80003800000 */
[----:B------:R-:W-:Y:S05]  /*d3e0*/  @P4 BRA `(.L_x_126) ;  /* 0x0000000000684947 */ /* 0x000fea0003800000 */
[----:B------:R-:W1:Y:S01]  /*d3f0*/  S2R R6, SR_CgaCtaId ;  /* 0x0000000000067919 */ /* 0x000e620000008800 */
[----:B------:R-:W-:Y:S01]  /*d400*/  MOV R5, 0x400 ;  /* 0x0000040000057802 */ /* 0x000fe20000000f00 */
[----:B------:R-:W-:Y:S01]  /*d410*/  ULDC.64 UR4, c[0x0][0x198] ;  /* 0x0000660000047ab9 */ /* 0x000fe20000000a00 */
[C---:B------:R-:W-:Y:S01]  /*d420*/  R2UR UR18, R9.reuse ;  /* 0x00000000091272ca */ /* 0x040fe200000e0000 */
[----:B------:R-:W-:Y:S01]  /*d430*/  UIADD3 UR4, UP0, UR4, 0x5f0, URZ ;  /* 0x000005f004047890 */ /* 0x000fe2000ff1e03f */
[----:B------:R-:W-:Y:S01]  /*d440*/  VIADD R9, R9, 0x1 ;  /* 0x0000000109097836 */ /* 0x000fe20000000000 */
[----:B------:R-:W-:Y:S01]  /*d450*/  UMOV UR6, 0x0 ;  /* 0x0000000000067882 */ /* 0x000fe20000000000 */
[----:B------:R-:W-:Y:S01]  /*d460*/  UMOV UR7, 0x10000000 ;  /* 0x1000000000077882 */ /* 0x000fe20000000000 */
[----:B------:R-:W-:Y:S01]  /*d470*/  UIADD3.X UR5, URZ, UR5, URZ, UP0, !UPT ;  /* 0x000000053f057290 */ /* 0x000fe200087fe43f */
[----:B------:R-:W-:Y:S01]  /*d480*/  UMOV UR19, UR36 ;  /* 0x0000002400137c82 */ /* 0x000fe20008000000 */
[----:B------:R-:W-:-:S06]  /*d490*/  UMOV UR20, UR37 ;  /* 0x0000002500147c82 */ /* 0x000fcc0008000000 */
[----:B------:R-:W-:Y:S01]  /*d4a0*/  USHF.L.U32 UR18, UR18, 0x7, URZ ;  /* 0x0000000712127899 */ /* 0x000fe2000800063f */
[----:B-1----:R-:W-:-:S05]  /*d4b0*/  LEA R5, R6, R5, 0x18 ;  /* 0x0000000506057211 */ /* 0x002fca00078ec0ff */
[C-C-:B------:R-:W-:Y:S02]  /*d4c0*/  IMAD R6, R2.reuse, 0x8, R5.reuse ;  /* 0x0000000802067824 */ /* 0x140fe400078e0205 */
[C---:B------:R-:W-:Y:S02]  /*d4d0*/  IMAD R5, R2.reuse, 0x200, R5 ;  /* 0x0000020002057824 */ /* 0x040fe400078e0205 */
[----:B------:R-:W-:Y:S01]  /*d4e0*/  VIADD R2, R2, 0x1 ;  /* 0x0000000102027836 */ /* 0x000fe20000000000 */
[----:B------:R-:W-:Y:S02]  /*d4f0*/  R2UR UR17, R6 ;  /* 0x00000000061172ca */ /* 0x000fe400000e0000 */
[----:B------:R-:W-:Y:S02]  /*d500*/  R2UR UR16, R5 ;  /* 0x00000000051072ca */ /* 0x000fe400000e0000 */
[----:B------:R-:W-:-:S04]  /*d510*/  ISETP.NE.AND P4, PT, R2, 0x4, PT ;  /* 0x000000040200780c */ /* 0x000fc80003f85270 */
[----:B------:R-:W-:Y:S02]  /*d520*/  SEL R6, RZ, 0x1, P4 ;  /* 0x00000001ff067807 */ /* 0x000fe40002000000 */
[----:B------:R-:W-:Y:S02]  /*d530*/  SEL R2, R2, RZ, P4 ;  /* 0x000000ff02027207 */ /* 0x000fe40002000000 */
[----:B------:R-:W-:Y:S01]  /*d540*/  LOP3.LUT R3, R3, R6, RZ, 0x3c, !PT ;  /* 0x0000000603037212 */ /* 0x000fe200078e3cff */
[----:B------:R-:W-:Y:S02]  /*d550*/  UIADD3 UR17, UR17, 0x44800, URZ ;  /* 0x0004480011117890 */ /* 0x000fe4000fffe03f */
[----:B------:R-:W-:-:S09]  /*d560*/  UIADD3 UR16, UR16, 0x44000, URZ ;  /* 0x0004400010107890 */ /* 0x000fd2000fffe03f */
[----:B------:R1:W-:Y:S02]  /*d570*/  UTMALDG.3D [UR16], [UR4], desc[UR6] ;  /* 0x00000610040075b4 */ /* 0x0003e40008011000 */
[----:B-1----:R-:W-:Y:S01]  /*d580*/  NOP ;  /* 0x0000000000007918 */ /* 0x002fe20000000000 */
.L_x_126:
[----:B------:R-:W-:Y:S05]  /*d590*/  BSYNC B1 ;  /* 0x0000000000017941 */ /* 0x000fea0003800000 */
.L_x_125:
[C---:B------:R-:W-:Y:S01]  /*d5a0*/  ISETP.GT.AND P4, PT, R4.reuse, 0x8, PT ;  /* 0x000000080400780c */ /* 0x040fe20003f84270 */
[----:B------:R-:W-:-:S12]  /*d5b0*/  VIADD R4, R4, 0xfffffffc ;  /* 0xfffffffc04047836 */ /* 0x000fd80000000000 */
[----:B------:R-:W-:Y:S05]  /*d5c0*/  @P4 BRA `(.L_x_127) ;  /* 0xfffffff4008c4947 */ /* 0x000fea000383ffff */
[----:B------:R-:W-:Y:S05]  /*d5d0*/  BSYNC B0 ;  /* 0x0000000000007941 */ /* 0x000fea0003800000 */
.L_x_112:
[----:B------:R-:W-:Y:S05]  /*d5e0*/  EXIT ;  /* 0x000000000000794d */ /* 0x000fea0003800000 */
.L_x_15:
[----:B--2---:R-:W-:-:S04]  /*d5f0*/  IMAD.U32 R3, RZ, RZ, UR6 ;  /* 0x00000006ff037e24 */ /* 0x004fc8000f8e00ff */
[----:B------:R2:W3:Y:S03]  /*d600*/  SYNCS.PHASECHK.TRANS64.TRYWAIT P1, [R3+URZ+0x44840], R2 ;  /* 0x04484002030075a7 */ /* 0x0004e6000802017f */
[----:B---3--:R-:W-:Y:S05]  /*d610*/  @!P1 NANOSLEEP.SYNCS 0x989680 ;  /* 0x009896800000995d */ /* 0x008fea0003900000 */
[----:B------:R-:W3:Y:S02]  /*d620*/  @!P1 SYNCS.PHASECHK.TRANS64 P1, [R3+URZ+0x44840], R2 ;  /* 0x04484002030095a7 */ /* 0x000ee4000802007f */
[----:B---3--:R-:W-:Y:S05]  /*d630*/  @!P1 BRA `(.L_x_15) ;  /* 0xfffffffc00ec9947 */ /* 0x008fea000383ffff */
[----:B------:R-:W-:Y:S05]  /*d640*/  BRA `(.L_x_128) ;  /* 0xffffff3800007947 */ /* 0x000fea000383ffff */
.L_x_17:
[----:B--2---:R-:W-:-:S04]  /*d650*/  IMAD.U32 R5, RZ, RZ, UR6 ;  /* 0x00000006ff057e24 */ /* 0x004fc8000f8e00ff */
[----:B------:R2:W3:Y:S03]  /*d660*/  SYNCS.PHASECHK.TRANS64.TRYWAIT P1, [R5+URZ+0x44848], R2 ;  /* 0x04484802050075a7 */ /* 0x0004e6000802017f */
[----:B---3--:R-:W-:Y:S05]  /*d670*/  @!P1 NANOSLEEP.SYNCS 0x989680 ;  /* 0x009896800000995d */ /* 0x008fea0003900000 */
[----:B------:R-:W3:Y:S02]  /*d680*/  @!P1 SYNCS.PHASECHK.TRANS64 P1, [R5+URZ+0x44848], R2 ;  /* 0x04484802050095a7 */ /* 0x000ee4000802007f */
[----:B---3--:R-:W-:Y:S05]  /*d690*/  @!P1 BRA `(.L_x_17) ;  /* 0xfffffffc00ec9947 */ /* 0x008fea000383ffff */
[----:B------:R-:W-:Y:S05]  /*d6a0*/  BRA `(.L_x_129) ;  /* 0xffffff38000c7947 */ /* 0x000fea000383ffff */
.L_x_20:
[----:B-1----:R-:W-:-:S04]  /*d6b0*/  IMAD.U32 R5, RZ, RZ, UR11 ;  /* 0x0000000bff057e24 */ /* 0x002fc8000f8e00ff */
[----:B------:R1:W2:Y:S03]  /*d6c0*/  SYNCS.PHASECHK.TRANS64.TRYWAIT P1, [R5+URZ+0x44800], R4 ;  /* 0x04480004050075a7 */ /* 0x0002a6000802017f */
[----:B--2---:R-:W-:Y:S05]  /*d6d0*/  @!P1 NANOSLEEP.SYNCS 0x989680 ;  /* 0x009896800000995d */ /* 0x004fea0003900000 */
[----:B------:R-:W2:Y:S02]  /*d6e0*/  @!P1 SYNCS.PHASECHK.TRANS64 P1, [R5+URZ+0x44800], R4 ;  /* 0x04480004050095a7 */ /* 0x000ea4000802007f */
[----:B--2---:R-:W-:Y:S05]  /*d6f0*/  @!P1 BRA `(.L_x_20) ;  /* 0xfffffffc00ec9947 */ /* 0x004fea000383ffff */
[----:B------:R-:W-:Y:S05]  /*d700*/  BRA `(.L_x_130) ;  /* 0xffffff3c00e07947 */ /* 0x000fea000383ffff */
.L_x_22:
[----:B-1----:R-:W-:-:S04]  /*d710*/  IMAD.U32 R5, RZ, RZ, UR16 ;  /* 0x00000010ff057e24 */ /* 0x002fc8000f8e00ff */
[----:B------:R1:W2:Y:S03]  /*d720*/  SYNCS.PHASECHK.TRANS64.TRYWAIT P1, [R5+URZ+0x44800], R8 ;  /* 0x04480008050075a7 */ /* 0x0002a6000802017f */
[----:B--2---:R-:W-:Y:S05]  /*d730*/  @!P1 NANOSLEEP.SYNCS 0x989680 ;  /* 0x009896800000995d */ /* 0x004fea0003900000 */
[----:B------:R-:W2:Y:S02]  /*d740*/  @!P1 SYNCS.PHASECHK.TRANS64 P1, [R5+URZ+0x44800], R8 ;  /* 0x04480008050095a7 */ /* 0x000ea4000802007f */
[----:B--2---:R-:W-:Y:S05]  /*d750*/  @!P1 BRA `(.L_x_22) ;  /* 0xfffffffc00ec9947 */ /* 0x004fea000383ffff */
[----:B------:R-:W-:Y:S05]  /*d760*/  BRA `(.L_x_131) ;  /* 0xffffff4000e07947 */ /* 0x000fea000383ffff */
.L_x_23:
[----:B-1----:R-:W-:-:S04]  /*d770*/  IMAD.U32 R5, RZ, RZ, UR21 ;  /* 0x00000015ff057e24 */ /* 0x002fc8000f8e00ff */
[----:B------:R1:W2:Y:S03]  /*d780*/  SYNCS.PHASECHK.TRANS64.TRYWAIT P1, [R5+URZ], R4 ;  /* 0x00000004050075a7 */ /* 0x0002a6000802017f */
[----:B--2---:R-:W-:Y:S05]  /*d790*/  @!P1 NANOSLEEP.SYNCS 0x989680 ;  /* 0x009896800000995d */ /* 0x004fea0003900000 */
[----:B------:R-:W2:Y:S02]  /*d7a0*/  @!P1 SYNCS.PHASECHK.TRANS64 P1, [R5+URZ], R4 ;  /* 0x00000004050095a7 */ /* 0x000ea4000802007f */
[----:B--2---:R-:W-:Y:S05]  /*d7b0*/  @!P1 BRA `(.L_x_23) ;  /* 0xfffffffc00ec9947 */ /* 0x004fea000383ffff */
[----:B------:R-:W-:Y:S05]  /*d7c0*/  BRA `(.L_x_132) ;  /* 0xffffff5000287947 */ /* 0x000fea000383ffff */
.L_x_25:
[----:B-1----:R-:W-:-:S04]  /*d7d0*/  IMAD.U32 R19, RZ, RZ, UR16 ;  /* 0x00000010ff137e24 */ /* 0x002fc8000f8e00ff */
[----:B------:R1:W2:Y:S03]  /*d7e0*/  SYNCS.PHASECHK.TRANS64.TRYWAIT P1, [R19+URZ+0x448a0], R4 ;  /* 0x0448a004130075a7 */ /* 0x0002a6000802017f */
[----:B--2---:R-:W-:Y:S05]  /*d7f0*/  @!P1 NANOSLEEP.SYNCS 0x989680 ;  /* 0x009896800000995d */ /* 0x004fea0003900000 */
[----:B------:R-:W2:Y:S02]  /*d800*/  @!P1 SYNCS.PHASECHK.TRANS64 P1, [R19+URZ+0x448a0], R4 ;  /* 0x0448a004130095a7 */ /* 0x000ea4000802007f */
[----:B--2---:R-:W-:Y:S05]  /*d810*/  @!P1 BRA `(.L_x_25) ;  /* 0xfffffffc00ec9947 */ /* 0x004fea000383ffff */
[----:B------:R-:W-:Y:S05]  /*d820*/  BRA `(.L_x_24) ;  /* 0xffffff7c00987947 */ /* 0x000fea000383ffff */
.L_x_29:
[----:B-1----:R-:W-:-:S04]  /*d830*/  IMAD.U32 R5, RZ, RZ, UR6 ;  /* 0x00000006ff057e24 */ /* 0x002fc8000f8e00ff */
[----:B------:R1:W3:Y:S03]  /*d840*/  SYNCS.PHASECHK.TRANS64.TRYWAIT P1, [R5+URZ+0x44890], R4 ;  /* 0x04489004050075a7 */ /* 0x0002e6000802017f */
[----:B---3--:R-:W-:Y:S05]  /*d850*/  @!P1 NANOSLEEP.SYNCS 0x989680 ;  /* 0x009896800000995d */ /* 0x008fea0003900000 */
[----:B------:R-:W3:Y:S02]  /*d860*/  @!P1 SYNCS.PHASECHK.TRANS64 P1, [R5+URZ+0x44890], R4 ;  /* 0x04489004050095a7 */ /* 0x000ee4000802007f */
[----:B---3--:R-:W-:Y:S05]  /*d870*/  @!P1 BRA `(.L_x_29) ;  /* 0xfffffffc00ec9947 */ /* 0x008fea000383ffff */
[----:B------:R-:W-:Y:S05]  /*d880*/  BRA `(.L_x_133) ;  /* 0xffffff8400cc7947 */ /* 0x000fea000383ffff */
.L_x_32:
[----:B-12---:R-:W-:-:S04]  /*d890*/  IMAD.U32 R5, RZ, RZ, UR16 ;  /* 0x00000010ff057e24 */ /* 0x006fc8000f8e00ff */
[----:B------:R1:W2:Y:S03]  /*d8a0*/  SYNCS.PHASECHK.TRANS64.TRYWAIT P1, [R5+URZ], R4 ;  /* 0x00000004050075a7 */ /* 0x0002a6000802017f */
[----:B--2---:R-:W-:Y:S05]  /*d8b0*/  @!P1 NANOSLEEP.SYNCS 0x989680 ;  /* 0x009896800000995d */ /* 0x004fea0003900000 */
[----:B------:R-:W2:Y:S02]  /*d8c0*/  @!P1 SYNCS.PHASECHK.TRANS64 P1, [R5+URZ], R4 ;  /* 0x00000004050095a7 */ /* 0x000ea4000802007f */
[----:B--2---:R-:W-:Y:S05]  /*d8d0*/  @!P1 BRA `(.L_x_32) ;  /* 0xfffffffc00ec9947 */ /* 0x004fea000383ffff */
[----:B------:R-:W-:Y:S05]  /*d8e0*/  BRA `(.L_x_134) ;  /* 0xffffff8400e07947 */ /* 0x000fea000383ffff */
.L_x_34:
[----:B-1----:R-:W-:-:S04]  /*d8f0*/  IMAD.U32 R5, RZ, RZ, UR17 ;  /* 0x00000011ff057e24 */ /* 0x002fc8000f8e00ff */
[----:B------:R1:W3:Y:S03]  /*d900*/  SYNCS.PHASECHK.TRANS64.TRYWAIT P2, [R5+URZ+0x44890], R4 ;  /* 0x04489004050075a7 */ /* 0x0002e6000804017f */
[----:B---3--:R-:W-:Y:S05]  /*d910*/  @!P2 NANOSLEEP.SYNCS 0x989680 ;  /* 0x009896800000a95d */ /* 0x008fea0003900000 */
[----:B------:R-:W3:Y:S02]  /*d920*/  @!P2 SYNCS.PHASECHK.TRANS64 P2, [R5+URZ+0x44890], R4 ;  /* 0x044890040500a5a7 */ /* 0x000ee4000804007f */
[----:B---3--:R-:W-:Y:S05]  /*d930*/  @!P2 BRA `(.L_x_34) ;  /* 0xfffffffc00eca947 */ /* 0x008fea000383ffff */
[----:B------:R-:W-:Y:S05]  /*d940*/  BRA `(.L_x_135) ;  /* 0xffffff9400047947 */ /* 0x000fea000383ffff */
.L_x_46:
[----:B----4-:R-:W-:-:S04]  /*d950*/  IMAD.U32 R3, RZ, RZ, UR4 ;  /* 0x00000004ff037e24 */ /* 0x010fc8000f8e00ff */
[----:B------:R4:W1:Y:S03]  /*d960*/  SYNCS.PHASECHK.TRANS64.TRYWAIT P0, [R3+URZ+0x44890], R0 ;  /* 0x04489000030075a7 */ /* 0x000866000800017f */
[----:B-1----:R-:W-:Y:S05]  /*d970*/  @!P0 NANOSLEEP.SYNCS 0x989680 ;  /* 0x009896800000895d */ /* 0x002fea0003900000 */
[----:B------:R-:W1:Y:S02]  /*d980*/  @!P0 SYNCS.PHASECHK.TRANS64 P0, [R3+URZ+0x44890], R0 ;  /* 0x04489000030085a7 */ /* 0x000e64000800007f */
[----:B-1----:R-:W-:Y:S05]  /*d990*/  @!P0 BRA `(.L_x_46) ;  /* 0xfffffffc00ec8947 */ /* 0x002fea000383ffff */
[----:B------:R-:W-:Y:S05]  /*d9a0*/  BRA `(.L_x_136) ;  /* 0xffffffac00907947 */ /* 0x000fea000383ffff */
.L_x_48:
[----:B----4-:R-:W-:-:S04]  /*d9b0*/  IMAD.U32 R3, RZ, RZ, UR5 ;  /* 0x00000005ff037e24 */ /* 0x010fc8000f8e00ff */
[----:B------:R4:W1:Y:S03]  /*d9c0*/  SYNCS.PHASECHK.TRANS64.TRYWAIT P0, [R3+URZ+0x44890], R0 ;  /* 0x04489000030075a7 */ /* 0x000866000800017f */
[----:B-1----:R-:W-:Y:S05]  /*d9d0*/  @!P0 NANOSLEEP.SYNCS 0x989680 ;  /* 0x009896800000895d */ /* 0x002fea0003900000 */
[----:B------:R-:W1:Y:S02]  /*d9e0*/  @!P0 SYNCS.PHASECHK.TRANS64 P0, [R3+URZ+0x44890], R0 ;  /* 0x04489000030085a7 */ /* 0x000e64000800007f */
[----:B-1----:R-:W-:Y:S05]  /*d9f0*/  @!P0 BRA `(.L_x_48) ;  /* 0xfffffffc00ec8947 */ /* 0x002fea000383ffff */
[----:B------:R-:W-:Y:S05]  /*da00*/  BRA `(.L_x_137) ;  /* 0xffffffac00a87947 */ /* 0x000fea000383ffff */
.L_x_49:
[----:B--2---:R-:W-:-:S04]  /*da10*/  IMAD.U32 R3, RZ, RZ, UR4 ;  /* 0x00000004ff037e24 */ /* 0x004fc8000f8e00ff */
[----:B------:R2:W4:Y:S03]  /*da20*/  SYNCS.PHASECHK.TRANS64.TRYWAIT P0, [R3+URZ+0x448a0], R2 ;  /* 0x0448a002030075a7 */ /* 0x000526000800017f */
[----:B----4-:R-:W-:Y:S05]  /*da30*/  @!P0 NANOSLEEP.SYNCS 0x989680 ;  /* 0x009896800000895d */ /* 0x010fea0003900000 */
[----:B------:R-:W4:Y:S02]  /*da40*/  @!P0 SYNCS.PHASECHK.TRANS64 P0, [R3+URZ+0x448a0], R2 ;  /* 0x0448a002030085a7 */ /* 0x000f24000800007f */
[----:B----4-:R-:W-:Y:S05]  /*da50*/  @!P0 BRA `(.L_x_49) ;  /* 0xfffffffc00ec8947 */ /* 0x010fea000383ffff */
[----:B------:R-:W-:Y:S05]  /*da60*/  BRA `(.L_x_138) ;  /* 0xffffffac00b07947 */ /* 0x000fea000383ffff */
.L_x_71:
[----:B---3--:R-:W-:-:S04]  /*da70*/  IMAD.U32 R2, RZ, RZ, UR4 ;  /* 0x00000004ff027e24 */ /* 0x008fc8000f8e00ff */
[----:B------:R3:W4:Y:S03]  /*da80*/  SYNCS.PHASECHK.TRANS64.TRYWAIT P1, [R2+URZ+0x44880], R3 ;  /* 0x04488003020075a7 */ /* 0x000726000802017f */
[----:B----4-:R-:W-:Y:S05]  /*da90*/  @!P1 NANOSLEEP.SYNCS 0x989680 ;  /* 0x009896800000995d */ /* 0x010fea0003900000 */
[----:B------:R-:W4:Y:S02]  /*daa0*/  @!P1 SYNCS.PHASECHK.TRANS64 P1, [R2+URZ+0x44880], R3 ;  /* 0x04488003020095a7 */ /* 0x000f24000802007f */
[----:B----4-:R-:W-:Y:S05]  /*dab0*/  @!P1 BRA `(.L_x_71) ;  /* 0xfffffffc00ec9947 */ /* 0x010fea000383ffff */
[----:B------:R-:W-:Y:S05]  /*dac0*/  BRA `(.L_x_139) ;  /* 0xffffffc400c07947 */ /* 0x000fea000383ffff */
.L_x_84:
[----:B-1----:R1:W4:Y:S02]  /*dad0*/  SYNCS.PHASECHK.TRANS64.TRYWAIT P0, [R4+URZ+0x44860], R3 ;  /* 0x04486003040075a7 */ /* 0x002324000800017f */
[----:B----4-:R-:W-:Y:S05]  /*dae0*/  @!P0 NANOSLEEP.SYNCS 0x989680 ;  /* 0x009896800000895d */ /* 0x010fea0003900000 */
[----:B------:R-:W4:Y:S02]  /*daf0*/  @!P0 SYNCS.PHASECHK.TRANS64 P0, [R4+URZ+0x44860], R3 ;  /* 0x04486003040085a7 */ /* 0x000f24000800007f */
[----:B----4-:R-:W-:Y:S05]  /*db00*/  @!P0 BRA `(.L_x_84) ;  /* 0xfffffffc00f08947 */ /* 0x010fea000383ffff */
[----:B------:R-:W-:Y:S05]  /*db10*/  BRA `(.L_x_140) ;  /* 0xffffffd800e87947 */ /* 0x000fea000383ffff */
.L_x_89:
[----:B-1----:R1:W2:Y:S02]  /*db20*/  SYNCS.PHASECHK.TRANS64.TRYWAIT P0, [R5+URZ+0x44820], R2 ;  /* 0x04482002050075a7 */ /* 0x0022a4000800017f */
[----:B--2---:R-:W-:Y:S05]  /*db30*/  @!P0 NANOSLEEP.SYNCS 0x989680 ;  /* 0x009896800000895d */ /* 0x004fea0003900000 */
[----:B------:R-:W2:Y:S02]  /*db40*/  @!P0 SYNCS.PHASECHK.TRANS64 P0, [R5+URZ+0x44820], R2 ;  /* 0x04482002050085a7 */ /* 0x000ea4000800007f */
[----:B--2---:R-:W-:Y:S05]  /*db50*/  @!P0 BRA `(.L_x_89) ;  /* 0xfffffffc00f08947 */ /* 0x004fea000383ffff */
[----:B------:R-:W-:Y:S05]  /*db60*/  BRA `(.L_x_141) ;  /* 0xffffffdc00a07947 */ /* 0x000fea000383ffff */
.L_x_94:
[----:B-1----:R1:W2:Y:S02]  /*db70*/  SYNCS.PHASECHK.TRANS64.TRYWAIT P0, [R5+URZ+0x44860], R6 ;  /* 0x04486006050075a7 */ /* 0x0022a4000800017f */
[----:B--2---:R-:W-:Y:S05]  /*db80*/  @!P0 NANOSLEEP.SYNCS 0x989680 ;  /* 0x009896800000895d */ /* 0x004fea0003900000 */
[----:B------:R-:W2:Y:S02]  /*db90*/  @!P0 SYNCS.PHASECHK.TRANS64 P0, [R5+URZ+0x44860], R6 ;  /* 0x04486006050085a7 */ /* 0x000ea4000800007f */
[----:B--2---:R-:W-:Y:S05]  /*dba0*/  @!P0 BRA `(.L_x_94) ;  /* 0xfffffffc00f08947 */ /* 0x004fea000383ffff */
[----:B------:R-:W-:Y:S05]  /*dbb0*/  BRA `(.L_x_142) ;  /* 0xffffffe000787947 */ /* 0x000fea000383ffff */
.L_x_99:
[----:B-1----:R1:W2:Y:S02]  /*dbc0*/  SYNCS.PHASECHK.TRANS64.TRYWAIT P0, [R6+URZ+0x44860], R7 ;  /* 0x04486007060075a7 */ /* 0x0022a4000800017f */
[----:B--2---:R-:W-:Y:S05]  /*dbd0*/  @!P0 NANOSLEEP.SYNCS 0x989680 ;  /* 0x009896800000895d */ /* 0x004fea0003900000 */
[----:B------:R-:W2:Y:S02]  /*dbe0*/  @!P0 SYNCS.PHASECHK.TRANS64 P0, [R6+URZ+0x44860], R7 ;  /* 0x04486007060085a7 */ /* 0x000ea4000800007f */
[----:B--2---:R-:W-:Y:S05]  /*dbf0*/  @!P0 BRA `(.L_x_99) ;  /* 0xfffffffc00f08947 */ /* 0x004fea000383ffff */
[----:B------:R-:W-:Y:S05]  /*dc00*/  BRA `(.L_x_143) ;  /* 0xffffffe400407947 */ /* 0x000fea000383ffff */
.L_x_104:
[----:B-1----:R1:W2:Y:S02]  /*dc10*/  SYNCS.PHASECHK.TRANS64.TRYWAIT P0, [R6+URZ+0x44820], R9 ;  /* 0x04482009060075a7 */ /* 0x0022a4000800017f */
[----:B--2---:R-:W-:Y:S05]  /*dc20*/  @!P0 NANOSLEEP.SYNCS 0x989680 ;  /* 0x009896800000895d */ /* 0x004fea0003900000 */
[----:B------:R-:W2:Y:S02]  /*dc30*/  @!P0 SYNCS.PHASECHK.TRANS64 P0, [R6+URZ+0x44820], R9 ;  /* 0x04482009060085a7 */ /* 0x000ea4000800007f */
[----:B--2---:R-:W-:Y:S05]  /*dc40*/  @!P0 BRA `(.L_x_104) ;  /* 0xfffffffc00f08947 */ /* 0x004fea000383ffff */
[----:B------:R-:W-:Y:S05]  /*dc50*/  BRA `(.L_x_144) ;  /* 0xffffffe800147947 */ /* 0x000fea000383ffff */
.L_x_109:
[----:B-1----:R1:W2:Y:S02]  /*dc60*/  SYNCS.PHASECHK.TRANS64.TRYWAIT P0, [R6+URZ+0x44860], R5 ;  /* 0x04486005060075a7 */ /* 0x0022a4000800017f */
[----:B--2---:R-:W-:Y:S05]  /*dc70*/  @!P0 NANOSLEEP.SYNCS 0x989680 ;  /* 0x009896800000895d */ /* 0x004fea0003900000 */
[----:B------:R-:W2:Y:S02]  /*dc80*/  @!P0 SYNCS.PHASECHK.TRANS64 P0, [R6+URZ+0x44860], R5 ;  /* 0x04486005060085a7 */ /* 0x000ea4000800007f */
[----:B--2---:R-:W-:Y:S05]  /*dc90*/  @!P0 BRA `(.L_x_109) ;  /* 0xfffffffc00f08947 */ /* 0x004fea000383ffff */
[----:B------:R-:W-:Y:S05]  /*dca0*/  BRA `(.L_x_145) ;  /* 0xffffffe800f87947 */ /* 0x000fea000383ffff */
.L_x_115:
[----:B-1----:R1:W2:Y:S02]  /*dcb0*/  SYNCS.PHASECHK.TRANS64.TRYWAIT P4, [R6+URZ+0x44820], R5 ;  /* 0x04482005060075a7 */ /* 0x0022a4000808017f */
[----:B--2---:R-:W-:Y:S05]  /*dcc0*/  @!P4 NANOSLEEP.SYNCS 0x989680 ;  /* 0x009896800000c95d */ /* 0x004fea0003900000 */
[----:B------:R-:W2:Y:S02]  /*dcd0*/  @!P4 SYNCS.PHASECHK.TRANS64 P4, [R6+URZ+0x44820], R5 ;  /* 0x044820050600c5a7 */ /* 0x000ea4000808007f */
[----:B--2---:R-:W-:Y:S05]  /*dce0*/  @!P4 BRA `(.L_x_115) ;  /* 0xfffffffc00f0c947 */ /* 0x004fea000383ffff */
[----:B------:R-:W-:Y:S05]  /*dcf0*/  BRA `(.L_x_146) ;  /* 0xffffffec00e47947 */ /* 0x000fea000383ffff */
.L_x_122:
[----:B-1----:R1:W2:Y:S02]  /*dd00*/  SYNCS.PHASECHK.TRANS64.TRYWAIT P4, [R6+URZ+0x44820], R7 ;  /* 0x04482007060075a7 */ /* 0x0022a4000808017f */
[----:B--2---:R-:W-:Y:S05]  /*dd10*/  @!P4 NANOSLEEP.SYNCS 0x989680 ;  /* 0x009896800000c95d */ /* 0x004fea0003900000 */
[----:B------:R-:W2:Y:S02]  /*dd20*/  @!P4 SYNCS.PHASECHK.TRANS64 P4, [R6+URZ+0x44820], R7 ;  /* 0x044820070600c5a7 */ /* 0x000ea4000808007f */
[----:B--2---:R-:W-:Y:S05]  /*dd30*/  @!P4 BRA `(.L_x_122) ;  /* 0xfffffffc00f0c947 */ /* 0x004fea000383ffff */
[----:B------:R-:W-:Y:S05]  /*dd40*/  BRA `(.L_x_147) ;  /* 0xfffffff400047947 */ /* 0x000fea000383ffff */
.L_x_148:
[----:B------:R-:W-:-:S00]  /*dd50*/  BRA `(.L_x_148) ;  /* 0xfffffffc00fc7947 */ /* 0x000fc0000383ffff */
[----:B------:R-:W-:-:S00]  /*dd60*/  NOP ;  /* 0x0000000000007918 */ /* 0x000fc00000000000 */
        /* <DEDUP_REMOVED lines=9> */
.L_x_149:


//--------------------- .nv.global.init           --------------------------
	.section	.nv.global.init,"aw",@progbits
.nv.global.init:
	.type		$str$24,@object
	.size		$str$24,($str$25 - $str$24)
$str$24:
        /*0000*/ 	.byte	0x28, 0x61, 0x64, 0x64, 0x72, 0x65, 0x73, 0x73, 0x20, 0x26, 0x20, 0x6d, 0x61, 0x73, 0x6b, 0x29
        /*0010*/ 	.byte	0x20, 0x3d, 0x3d, 0x20, 0x30, 0x00
	.type		$str$25,@object
	.size		$str$25,(__unnamed_1 - $str$25)
$str$25:
        /*0016*/ 	.byte	0x2f, 0x74, 0x6d, 0x70, 0x2f, 0x63, 0x75, 0x74, 0x6c, 0x61, 0x73, 0x73, 0x5f, 0x73, 0x77, 0x65
        /*0026*/ 	.byte	0x65, 0x70, 0x5f, 0x73, 0x72, 0x63, 0x2f, 0x69, 0x6e, 0x63, 0x6c, 0x75, 0x64, 0x65, 0x2f, 0x63
        /*0036*/ 	.byte	0x75, 0x74, 0x65, 0x2f, 0x70, 0x6f, 0x69, 0x6e, 0x74, 0x65, 0x72, 0x5f, 0x66, 0x6c, 0x61, 0x67
        /*0046*/ 	.byte	0x67, 0x65, 0x64, 0x2e, 0x68, 0x70, 0x70, 0x00
	.type		__unnamed_1,@object
	.size		__unnamed_1,(__unnamed_2 - __unnamed_1)
__unnamed_1:
        /* <DEDUP_REMOVED lines=28> */
        /*020e*/ 	.byte	0x3e, 0x3e, 0x3e, 0x3e, 0x3e, 0x5d, 0x00
	.type		__unnamed_2,@object
	.size		__unnamed_2,(.L_1 - __unnamed_2)
__unnamed_2:
        /* <DEDUP_REMOVED lines=29> */
.L_1:


//--------------------- .nv.shared._ZN7cutlass13device_kernelINS_4fmha6kernel28FmhaKernelTmaWarpSpecializedINS1_10collective33FmhaBwdMainloopTmaWarpSpecializedINS_6half_tEfN4cute5tupleIJNS7_1CILi128EEESA_NS9_ILi96EEEEEENS4_16FusionBwdAdapterINS4_14ResidualFusionEEEJEEENS4_17FmhaBwdEpilogueKVIS6_fNS8_IJNS9_ILi64EEESB_SA_EEEEENS2_23TileSchedulerBwdAdapterINS2_23IndividualTileSchedulerEEEJEEEEEvNT_6ParamsE --------------------------
	.section	.nv.shared._ZN7cutlass13device_kernelINS_4fmha6kernel28FmhaKernelTmaWarpSpecializedINS1_10collective33FmhaBwdMainloopTmaWarpSpecializedINS_6half_tEfN4cute5tupleIJNS7_1CILi128EEESA_NS9_ILi96EEEEEENS4_16FusionBwdAdapterINS4_14ResidualFusionEEEJEEENS4_17FmhaBwdEpilogueKVIS6_fNS8_IJNS9_ILi64EEESB_SA_EEEEENS2_23TileSchedulerBwdAdapterINS2_23IndividualTileSchedulerEEEJEEEEEvNT_6ParamsE,"aw",@nobits
	.sectionflags	@""
	.align	16
	.zero		1024


//--------------------- .nv.shared.reserved.0     --------------------------
	.section	.nv.shared.reserved.0,"aw",@nobits
	.weak		__nv_reservedSMEM_offset_0_alias
	.size		__nv_reservedSMEM_offset_0_alias, 0, 0
	.other		__nv_reservedSMEM_offset_0_alias,@"STO_CUDA_RESERVED_SHARED STV_DEFAULT"
__nv_reservedSMEM_offset_0_alias:
	.zero		0


//--------------------- .nv.global                --------------------------
	.section	.nv.global,"aw",@nobits
.nv.global:
	.type		_ZN39_INTERNAL_60df3b6d_4_k_cu_00f97e0d_40864cute1_E,@object
	.size		_ZN39_INTERNAL_60df3b6d_4_k_cu_00f97e0d_40864cute1_E,(_ZN39_INTERNAL_60df3b6d_4_k_cu_00f97e0d_40864cuda3std3__45__cpo6cbeginE - _ZN39_INTERNAL_60df3b6d_4_k_cu_00f97e0d_40864cute1_E)
_ZN39_INTERNAL_60df3b6d_4_k_cu_00f97e0d_40864cute1_E:
	.zero		1
	.type		_ZN39_INTERNAL_60df3b6d_4_k_cu_00f97e0d_40864cuda3std3__45__cpo6cbeginE,@object
	.size		_ZN39_INTERNAL_60df3b6d_4_k_cu_00f97e0d_40864cuda3std3__45__cpo6cbeginE,(_ZN39_INTERNAL_60df3b6d_4_k_cu_00f97e0d_40864cuda3std3__48in_placeE - _ZN39_INTERNAL_60df3b6d_4_k_cu_00f97e0d_40864cuda3std3__45__cpo6cbeginE)
_ZN39_INTERNAL_60df3b6d_4_k_cu_00f97e0d_40864cuda3std3__45__cpo6cbeginE:
	.zero		1
	.type		_ZN39_INTERNAL_60df3b6d_4_k_cu_00f97e0d_40864cuda3std3__48in_placeE,@object
	.size		_ZN39_INTERNAL_60df3b6d_4_k_cu_00f97e0d_40864cuda3std3__48in_placeE,(_ZN39_INTERNAL_60df3b6d_4_k_cu_00f97e0d_40864cuda3std6ranges3__45__cpo9iter_moveE - _ZN39_INTERNAL_60df3b6d_4_k_cu_00f97e0d_40864cuda3std3__48in_placeE)
_ZN39_INTERNAL_60df3b6d_4_k_cu_00f97e0d_40864cuda3std3__48in_placeE:
	.zero		1
	.type		_ZN39_INTERNAL_60df3b6d_4_k_cu_00f97e0d_40864cuda3std6ranges3__45__cpo9iter_moveE,@object
	.size		_ZN39_INTERNAL_60df3b6d_4_k_cu_00f97e0d_40864cuda3std6ranges3__45__cpo9iter_moveE,(_ZN39_INTERNAL_60df3b6d_4_k_cu_00f97e0d_40864cuda3std3__45__cpo5beginE - _ZN39_INTERNAL_60df3b6d_4_k_cu_00f97e0d_40864cuda3std6ranges3__45__cpo9iter_moveE)
_ZN39_INTERNAL_60df3b6d_4_k_cu_00f97e0d_40864cuda3std6ranges3__45__cpo9iter_moveE:
	.zero		1
	.type		_ZN39_INTERNAL_60df3b6d_4_k_cu_00f97e0d_40864cuda3std3__45__cpo5beginE,@object
	.size		_ZN39_INTERNAL_60df3b6d_4_k_cu_00f97e0d_40864cuda3std3__45__cpo5beginE,(_ZN39_INTERNAL_60df3b6d_4_k_cu_00f97e0d_40864cuda3std3__441_GLOBAL__N__60df3b6d_4_k_cu_00f97e0d_40866ignoreE - _ZN39_INTERNAL_60df3b6d_4_k_cu_00f97e0d_40864cuda3std3__45__cpo5beginE)
_ZN39_INTERNAL_60df3b6d_4_k_cu_00f97e0d_40864cuda3std3__45__cpo5beginE:
	.zero		1
	.type		_ZN39_INTERNAL_60df3b6d_4_k_cu_00f97e0d_40864cuda3std3__441_GLOBAL__N__60df3b6d_4_k_cu_00f97e0d_40866ignoreE,@object
	.size		_ZN39_INTERNAL_60df3b6d_4_k_cu_00f97e0d_40864cuda3std3__441_GLOBAL__N__60df3b6d_4_k_cu_00f97e0d_40866ignoreE,(_ZN39_INTERNAL_60df3b6d_4_k_cu_00f97e0d_40864cute7productE - _ZN39_INTERNAL_60df3b6d_4_k_cu_00f97e0d_40864cuda3std3__441_GLOBAL__N__60df3b6d_4_k_cu_00f97e0d_40866ignoreE)
_ZN39_INTERNAL_60df3b6d_4_k_cu_00f97e0d_40864cuda3std3__441_GLOBAL__N__60df3b6d_4_k_cu_00f97e0d_40866ignoreE:
	.zero		1
	.type		_ZN39_INTERNAL_60df3b6d_4_k_cu_00f97e0d_40864cute7productE,@object
	.size		_ZN39_INTERNAL_60df3b6d_4_k_cu_00f97e0d_40864cute7productE,(_ZN39_INTERNAL_60df3b6d_4_k_cu_00f97e0d_40864cuda3std3__45__cpo3endE - _ZN39_INTERNAL_60df3b6d_4_k_cu_00f97e0d_40864cute7productE)
_ZN39_INTERNAL_60df3b6d_4_k_cu_00f97e0d_40864cute7productE:
	.zero		1
	.type		_ZN39_INTERNAL_60df3b6d_4_k_cu_00f97e0d_40864cuda3std3__45__cpo3endE,@object
	.size		_ZN39_INTERNAL_60df3b6d_4_k_cu_00f97e0d_40864cuda3std3__45__cpo3endE,(_ZN39_INTERNAL_60df3b6d_4_k_cu_00f97e0d_40864cuda3std3__419piecewise_constructE - _ZN39_INTERNAL_60df3b6d_4_k_cu_00f97e0d_40864cuda3std3__45__cpo3endE)
_ZN39_INTERNAL_60df3b6d_4_k_cu_00f97e0d_40864cuda3std3__45__cpo3endE:
	.zero		1
	.type		_ZN39_INTERNAL_60df3b6d_4_k_cu_00f97e0d_40864cuda3std3__419piecewise_constructE,@object
	.size		_ZN39_INTERNAL_60df3b6d_4_k_cu_00f97e0d_40864cuda3std3__419piecewise_constructE,(_ZN39_INTERNAL_60df3b6d_4_k_cu_00f97e0d_40864cuda3std3__45__cpo4cendE - _ZN39_INTERNAL_60df3b6d_4_k_cu_00f97e0d_40864cuda3std3__419piecewise_constructE)
_ZN39_INTERNAL_60df3b6d_4_k_cu_00f97e0d_40864cuda3std3__419piecewise_constructE:
	.zero		1
	.type		_ZN39_INTERNAL_60df3b6d_4_k_cu_00f97e0d_40864cuda3std3__45__cpo4cendE,@object
	.size		_ZN39_INTERNAL_60df3b6d_4_k_cu_00f97e0d_40864cuda3std3__45__cpo4cendE,(_ZN39_INTERNAL_60df3b6d_4_k_cu_00f97e0d_40864cuda3std6ranges3__45__cpo4swapE - _ZN39_INTERNAL_60df3b6d_4_k_cu_00f97e0d_40864cuda3std3__45__cpo4cendE)
_ZN39_INTERNAL_60df3b6d_4_k_cu_00f97e0d_40864cuda3std3__45__cpo4cendE:
	.zero		1
	.type		_ZN39_INTERNAL_60df3b6d_4_k_cu_00f97e0d_40864cuda3std6ranges3__45__cpo4swapE,@object
	.size		_ZN39_INTERNAL_60df3b6d_4_k_cu_00f97e0d_40864cuda3std6ranges3__45__cpo4swapE,(.L_9 - _ZN39_INTERNAL_60df3b6d_4_k_cu_00f97e0d_40864cuda3std6ranges3__45__cpo4swapE)
_ZN39_INTERNAL_60df3b6d_4_k_cu_00f97e0d_40864cuda3std6ranges3__45__cpo4swapE:
	.zero		1
.L_9:


//--------------------- .nv.constant0._ZN7cutlass13device_kernelINS_4fmha6kernel28FmhaKernelTmaWarpSpecializedINS1_10collective33FmhaBwdMainloopTmaWarpSpecializedINS_6half_tEfN4cute5tupleIJNS7_1CILi128EEESA_NS9_ILi96EEEEEENS4_16FusionBwdAdapterINS4_14ResidualFusionEEEJEEENS4_17FmhaBwdEpilogueKVIS6_fNS8_IJNS9_ILi64EEESB_SA_EEEEENS2_23TileSchedulerBwdAdapterINS2_23IndividualTileSchedulerEEEJEEEEEvNT_6ParamsE --------------------------
	.section	.nv.constant0._ZN7cutlass13device_kernelINS_4fmha6kernel28FmhaKernelTmaWarpSpecializedINS1_10collective33FmhaBwdMainloopTmaWarpSpecializedINS_6half_tEfN4cute5tupleIJNS7_1CILi128EEESA_NS9_ILi96EEEEEENS4_16FusionBwdAdapterINS4_14ResidualFusionEEEJEEENS4_17FmhaBwdEpilogueKVIS6_fNS8_IJNS9_ILi64EEESB_SA_EEEEENS2_23TileSchedulerBwdAdapterINS2_23IndividualTileSchedulerEEEJEEEEEvNT_6ParamsE,"a",@progbits
	.sectionflags	@""
	.align	4
.nv.constant0._ZN7cutlass13device_kernelINS_4fmha6kernel28FmhaKernelTmaWarpSpecializedINS1_10collective33FmhaBwdMainloopTmaWarpSpecializedINS_6half_tEfN4cute5tupleIJNS7_1CILi128EEESA_NS9_ILi96EEEEEENS4_16FusionBwdAdapterINS4_14ResidualFusionEEEJEEENS4_17FmhaBwdEpilogueKVIS6_fNS8_IJNS9_ILi64EEESB_SA_EEEEENS2_23TileSchedulerBwdAdapterINS2_23IndividualTileSchedulerEEEJEEEEEvNT_6ParamsE:
	.zero		4352


//--------------------- SYMBOLS --------------------------

	.type		.nv.reservedSmem.offset0,@object
	.size		.nv.reservedSmem.offset0,0x4
	.type		__assertfail,@function
